//
// Generated by NVIDIA NVVM Compiler
//
// Compiler Build ID: CL-36424714
// Cuda compilation tools, release 13.0, V13.0.88
// Based on NVVM 20.0.0
//

.version 9.0
.target sm_100
.address_size 64

	// .globl	_Z18local_mem_ptx_testPy

.visible .entry _Z18local_mem_ptx_testPy(
	.param .u64 .ptr .align 1 _Z18local_mem_ptx_testPy_param_0
)
{
	.local .align 8 .b8 	__local_depot0[8];
	.reg .b64 	%SP;
	.reg .b64 	%SPL;
	.reg .b32 	%r<5>;
	.reg .b64 	%rd<1288>;

	mov.u64 	%SPL, __local_depot0;
	cvta.local.u64 	%SP, %SPL;
	ld.param.u64 	%rd1027, [_Z18local_mem_ptx_testPy_param_0];
	add.u64 	%rd2, %SP, 0;
	add.u64 	%rd1028, %SPL, 0;
	mov.u32 	%r1, %ctaid.x;
	mov.u32 	%r2, %ntid.x;
	mov.u32 	%r3, %tid.x;
	mad.lo.s32 	%r4, %r1, %r2, %r3;
	cvt.u64.u32 	%rd1029, %r4;
	st.local.u64 	[%rd1028], %rd1029;
	// begin inline asm
	cvta.to.local.u64 %rd1, %rd2;
	// end inline asm
	// begin inline asm
	ld.local.u64 %rd3, [%rd1];
	// end inline asm
	ld.local.u64 	%rd6, [%rd1028];
	// begin inline asm
	st.local.u64 [%rd1], %rd6;
	// end inline asm
	// begin inline asm
	ld.local.u64 %rd7, [%rd1];
	// end inline asm
	ld.local.u64 	%rd10, [%rd1028];
	// begin inline asm
	st.local.u64 [%rd1], %rd10;
	// end inline asm
	add.s64 	%rd1030, %rd7, %rd3;
	// begin inline asm
	ld.local.u64 %rd11, [%rd1];
	// end inline asm
	ld.local.u64 	%rd14, [%rd1028];
	// begin inline asm
	st.local.u64 [%rd1], %rd14;
	// end inline asm
	add.s64 	%rd1031, %rd11, %rd1030;
	// begin inline asm
	ld.local.u64 %rd15, [%rd1];
	// end inline asm
	ld.local.u64 	%rd18, [%rd1028];
	// begin inline asm
	st.local.u64 [%rd1], %rd18;
	// end inline asm
	add.s64 	%rd1032, %rd15, %rd1031;
	// begin inline asm
	ld.local.u64 %rd19, [%rd1];
	// end inline asm
	ld.local.u64 	%rd22, [%rd1028];
	// begin inline asm
	st.local.u64 [%rd1], %rd22;
	// end inline asm
	add.s64 	%rd1033, %rd19, %rd1032;
	// begin inline asm
	ld.local.u64 %rd23, [%rd1];
	// end inline asm
	ld.local.u64 	%rd26, [%rd1028];
	// begin inline asm
	st.local.u64 [%rd1], %rd26;
	// end inline asm
	add.s64 	%rd1034, %rd23, %rd1033;
	// begin inline asm
	ld.local.u64 %rd27, [%rd1];
	// end inline asm
	ld.local.u64 	%rd30, [%rd1028];
	// begin inline asm
	st.local.u64 [%rd1], %rd30;
	// end inline asm
	add.s64 	%rd1035, %rd27, %rd1034;
	// begin inline asm
	ld.local.u64 %rd31, [%rd1];
	// end inline asm
	ld.local.u64 	%rd34, [%rd1028];
	// begin inline asm
	st.local.u64 [%rd1], %rd34;
	// end inline asm
	add.s64 	%rd1036, %rd31, %rd1035;
	// begin inline asm
	ld.local.u64 %rd35, [%rd1];
	// end inline asm
	ld.local.u64 	%rd38, [%rd1028];
	// begin inline asm
	st.local.u64 [%rd1], %rd38;
	// end inline asm
	add.s64 	%rd1037, %rd35, %rd1036;
	// begin inline asm
	ld.local.u64 %rd39, [%rd1];
	// end inline asm
	ld.local.u64 	%rd42, [%rd1028];
	// begin inline asm
	st.local.u64 [%rd1], %rd42;
	// end inline asm
	add.s64 	%rd1038, %rd39, %rd1037;
	// begin inline asm
	ld.local.u64 %rd43, [%rd1];
	// end inline asm
	ld.local.u64 	%rd46, [%rd1028];
	// begin inline asm
	st.local.u64 [%rd1], %rd46;
	// end inline asm
	add.s64 	%rd1039, %rd43, %rd1038;
	// begin inline asm
	ld.local.u64 %rd47, [%rd1];
	// end inline asm
	ld.local.u64 	%rd50, [%rd1028];
	// begin inline asm
	st.local.u64 [%rd1], %rd50;
	// end inline asm
	add.s64 	%rd1040, %rd47, %rd1039;
	// begin inline asm
	ld.local.u64 %rd51, [%rd1];
	// end inline asm
	ld.local.u64 	%rd54, [%rd1028];
	// begin inline asm
	st.local.u64 [%rd1], %rd54;
	// end inline asm
	add.s64 	%rd1041, %rd51, %rd1040;
	// begin inline asm
	ld.local.u64 %rd55, [%rd1];
	// end inline asm
	ld.local.u64 	%rd58, [%rd1028];
	// begin inline asm
	st.local.u64 [%rd1], %rd58;
	// end inline asm
	add.s64 	%rd1042, %rd55, %rd1041;
	// begin inline asm
	ld.local.u64 %rd59, [%rd1];
	// end inline asm
	ld.local.u64 	%rd62, [%rd1028];
	// begin inline asm
	st.local.u64 [%rd1], %rd62;
	// end inline asm
	add.s64 	%rd1043, %rd59, %rd1042;
	// begin inline asm
	ld.local.u64 %rd63, [%rd1];
	// end inline asm
	ld.local.u64 	%rd66, [%rd1028];
	// begin inline asm
	st.local.u64 [%rd1], %rd66;
	// end inline asm
	add.s64 	%rd1044, %rd63, %rd1043;
	// begin inline asm
	ld.local.u64 %rd67, [%rd1];
	// end inline asm
	ld.local.u64 	%rd70, [%rd1028];
	// begin inline asm
	st.local.u64 [%rd1], %rd70;
	// end inline asm
	add.s64 	%rd1045, %rd67, %rd1044;
	// begin inline asm
	ld.local.u64 %rd71, [%rd1];
	// end inline asm
	ld.local.u64 	%rd74, [%rd1028];
	// begin inline asm
	st.local.u64 [%rd1], %rd74;
	// end inline asm
	add.s64 	%rd1046, %rd71, %rd1045;
	// begin inline asm
	ld.local.u64 %rd75, [%rd1];
	// end inline asm
	ld.local.u64 	%rd78, [%rd1028];
	// begin inline asm
	st.local.u64 [%rd1], %rd78;
	// end inline asm
	add.s64 	%rd1047, %rd75, %rd1046;
	// begin inline asm
	ld.local.u64 %rd79, [%rd1];
	// end inline asm
	ld.local.u64 	%rd82, [%rd1028];
	// begin inline asm
	st.local.u64 [%rd1], %rd82;
	// end inline asm
	add.s64 	%rd1048, %rd79, %rd1047;
	// begin inline asm
	ld.local.u64 %rd83, [%rd1];
	// end inline asm
	ld.local.u64 	%rd86, [%rd1028];
	// begin inline asm
	st.local.u64 [%rd1], %rd86;
	// end inline asm
	add.s64 	%rd1049, %rd83, %rd1048;
	// begin inline asm
	ld.local.u64 %rd87, [%rd1];
	// end inline asm
	ld.local.u64 	%rd90, [%rd1028];
	// begin inline asm
	st.local.u64 [%rd1], %rd90;
	// end inline asm
	add.s64 	%rd1050, %rd87, %rd1049;
	// begin inline asm
	ld.local.u64 %rd91, [%rd1];
	// end inline asm
	ld.local.u64 	%rd94, [%rd1028];
	// begin inline asm
	st.local.u64 [%rd1], %rd94;
	// end inline asm
	add.s64 	%rd1051, %rd91, %rd1050;
	// begin inline asm
	ld.local.u64 %rd95, [%rd1];
	// end inline asm
	ld.local.u64 	%rd98, [%rd1028];
	// begin inline asm
	st.local.u64 [%rd1], %rd98;
	// end inline asm
	add.s64 	%rd1052, %rd95, %rd1051;
	// begin inline asm
	ld.local.u64 %rd99, [%rd1];
	// end inline asm
	ld.local.u64 	%rd102, [%rd1028];
	// begin inline asm
	st.local.u64 [%rd1], %rd102;
	// end inline asm
	add.s64 	%rd1053, %rd99, %rd1052;
	// begin inline asm
	ld.local.u64 %rd103, [%rd1];
	// end inline asm
	ld.local.u64 	%rd106, [%rd1028];
	// begin inline asm
	st.local.u64 [%rd1], %rd106;
	// end inline asm
	add.s64 	%rd1054, %rd103, %rd1053;
	// begin inline asm
	ld.local.u64 %rd107, [%rd1];
	// end inline asm
	ld.local.u64 	%rd110, [%rd1028];
	// begin inline asm
	st.local.u64 [%rd1], %rd110;
	// end inline asm
	add.s64 	%rd1055, %rd107, %rd1054;
	// begin inline asm
	ld.local.u64 %rd111, [%rd1];
	// end inline asm
	ld.local.u64 	%rd114, [%rd1028];
	// begin inline asm
	st.local.u64 [%rd1], %rd114;
	// end inline asm
	add.s64 	%rd1056, %rd111, %rd1055;
	// begin inline asm
	ld.local.u64 %rd115, [%rd1];
	// end inline asm
	ld.local.u64 	%rd118, [%rd1028];
	// begin inline asm
	st.local.u64 [%rd1], %rd118;
	// end inline asm
	add.s64 	%rd1057, %rd115, %rd1056;
	// begin inline asm
	ld.local.u64 %rd119, [%rd1];
	// end inline asm
	ld.local.u64 	%rd122, [%rd1028];
	// begin inline asm
	st.local.u64 [%rd1], %rd122;
	// end inline asm
	add.s64 	%rd1058, %rd119, %rd1057;
	// begin inline asm
	ld.local.u64 %rd123, [%rd1];
	// end inline asm
	ld.local.u64 	%rd126, [%rd1028];
	// begin inline asm
	st.local.u64 [%rd1], %rd126;
	// end inline asm
	add.s64 	%rd1059, %rd123, %rd1058;
	// begin inline asm
	ld.local.u64 %rd127, [%rd1];
	// end inline asm
	ld.local.u64 	%rd130, [%rd1028];
	// begin inline asm
	st.local.u64 [%rd1], %rd130;
	// end inline asm
	add.s64 	%rd1060, %rd127, %rd1059;
	// begin inline asm
	ld.local.u64 %rd131, [%rd1];
	// end inline asm
	ld.local.u64 	%rd134, [%rd1028];
	// begin inline asm
	st.local.u64 [%rd1], %rd134;
	// end inline asm
	add.s64 	%rd1061, %rd131, %rd1060;
	// begin inline asm
	ld.local.u64 %rd135, [%rd1];
	// end inline asm
	ld.local.u64 	%rd138, [%rd1028];
	// begin inline asm
	st.local.u64 [%rd1], %rd138;
	// end inline asm
	add.s64 	%rd1062, %rd135, %rd1061;
	// begin inline asm
	ld.local.u64 %rd139, [%rd1];
	// end inline asm
	ld.local.u64 	%rd142, [%rd1028];
	// begin inline asm
	st.local.u64 [%rd1], %rd142;
	// end inline asm
	add.s64 	%rd1063, %rd139, %rd1062;
	// begin inline asm
	ld.local.u64 %rd143, [%rd1];
	// end inline asm
	ld.local.u64 	%rd146, [%rd1028];
	// begin inline asm
	st.local.u64 [%rd1], %rd146;
	// end inline asm
	add.s64 	%rd1064, %rd143, %rd1063;
	// begin inline asm
	ld.local.u64 %rd147, [%rd1];
	// end inline asm
	ld.local.u64 	%rd150, [%rd1028];
	// begin inline asm
	st.local.u64 [%rd1], %rd150;
	// end inline asm
	add.s64 	%rd1065, %rd147, %rd1064;
	// begin inline asm
	ld.local.u64 %rd151, [%rd1];
	// end inline asm
	ld.local.u64 	%rd154, [%rd1028];
	// begin inline asm
	st.local.u64 [%rd1], %rd154;
	// end inline asm
	add.s64 	%rd1066, %rd151, %rd1065;
	// begin inline asm
	ld.local.u64 %rd155, [%rd1];
	// end inline asm
	ld.local.u64 	%rd158, [%rd1028];
	// begin inline asm
	st.local.u64 [%rd1], %rd158;
	// end inline asm
	add.s64 	%rd1067, %rd155, %rd1066;
	// begin inline asm
	ld.local.u64 %rd159, [%rd1];
	// end inline asm
	ld.local.u64 	%rd162, [%rd1028];
	// begin inline asm
	st.local.u64 [%rd1], %rd162;
	// end inline asm
	add.s64 	%rd1068, %rd159, %rd1067;
	// begin inline asm
	ld.local.u64 %rd163, [%rd1];
	// end inline asm
	ld.local.u64 	%rd166, [%rd1028];
	// begin inline asm
	st.local.u64 [%rd1], %rd166;
	// end inline asm
	add.s64 	%rd1069, %rd163, %rd1068;
	// begin inline asm
	ld.local.u64 %rd167, [%rd1];
	// end inline asm
	ld.local.u64 	%rd170, [%rd1028];
	// begin inline asm
	st.local.u64 [%rd1], %rd170;
	// end inline asm
	add.s64 	%rd1070, %rd167, %rd1069;
	// begin inline asm
	ld.local.u64 %rd171, [%rd1];
	// end inline asm
	ld.local.u64 	%rd174, [%rd1028];
	// begin inline asm
	st.local.u64 [%rd1], %rd174;
	// end inline asm
	add.s64 	%rd1071, %rd171, %rd1070;
	// begin inline asm
	ld.local.u64 %rd175, [%rd1];
	// end inline asm
	ld.local.u64 	%rd178, [%rd1028];
	// begin inline asm
	st.local.u64 [%rd1], %rd178;
	// end inline asm
	add.s64 	%rd1072, %rd175, %rd1071;
	// begin inline asm
	ld.local.u64 %rd179, [%rd1];
	// end inline asm
	ld.local.u64 	%rd182, [%rd1028];
	// begin inline asm
	st.local.u64 [%rd1], %rd182;
	// end inline asm
	add.s64 	%rd1073, %rd179, %rd1072;
	// begin inline asm
	ld.local.u64 %rd183, [%rd1];
	// end inline asm
	ld.local.u64 	%rd186, [%rd1028];
	// begin inline asm
	st.local.u64 [%rd1], %rd186;
	// end inline asm
	add.s64 	%rd1074, %rd183, %rd1073;
	// begin inline asm
	ld.local.u64 %rd187, [%rd1];
	// end inline asm
	ld.local.u64 	%rd190, [%rd1028];
	// begin inline asm
	st.local.u64 [%rd1], %rd190;
	// end inline asm
	add.s64 	%rd1075, %rd187, %rd1074;
	// begin inline asm
	ld.local.u64 %rd191, [%rd1];
	// end inline asm
	ld.local.u64 	%rd194, [%rd1028];
	// begin inline asm
	st.local.u64 [%rd1], %rd194;
	// end inline asm
	add.s64 	%rd1076, %rd191, %rd1075;
	// begin inline asm
	ld.local.u64 %rd195, [%rd1];
	// end inline asm
	ld.local.u64 	%rd198, [%rd1028];
	// begin inline asm
	st.local.u64 [%rd1], %rd198;
	// end inline asm
	add.s64 	%rd1077, %rd195, %rd1076;
	// begin inline asm
	ld.local.u64 %rd199, [%rd1];
	// end inline asm
	ld.local.u64 	%rd202, [%rd1028];
	// begin inline asm
	st.local.u64 [%rd1], %rd202;
	// end inline asm
	add.s64 	%rd1078, %rd199, %rd1077;
	// begin inline asm
	ld.local.u64 %rd203, [%rd1];
	// end inline asm
	ld.local.u64 	%rd206, [%rd1028];
	// begin inline asm
	st.local.u64 [%rd1], %rd206;
	// end inline asm
	add.s64 	%rd1079, %rd203, %rd1078;
	// begin inline asm
	ld.local.u64 %rd207, [%rd1];
	// end inline asm
	ld.local.u64 	%rd210, [%rd1028];
	// begin inline asm
	st.local.u64 [%rd1], %rd210;
	// end inline asm
	add.s64 	%rd1080, %rd207, %rd1079;
	// begin inline asm
	ld.local.u64 %rd211, [%rd1];
	// end inline asm
	ld.local.u64 	%rd214, [%rd1028];
	// begin inline asm
	st.local.u64 [%rd1], %rd214;
	// end inline asm
	add.s64 	%rd1081, %rd211, %rd1080;
	// begin inline asm
	ld.local.u64 %rd215, [%rd1];
	// end inline asm
	ld.local.u64 	%rd218, [%rd1028];
	// begin inline asm
	st.local.u64 [%rd1], %rd218;
	// end inline asm
	add.s64 	%rd1082, %rd215, %rd1081;
	// begin inline asm
	ld.local.u64 %rd219, [%rd1];
	// end inline asm
	ld.local.u64 	%rd222, [%rd1028];
	// begin inline asm
	st.local.u64 [%rd1], %rd222;
	// end inline asm
	add.s64 	%rd1083, %rd219, %rd1082;
	// begin inline asm
	ld.local.u64 %rd223, [%rd1];
	// end inline asm
	ld.local.u64 	%rd226, [%rd1028];
	// begin inline asm
	st.local.u64 [%rd1], %rd226;
	// end inline asm
	add.s64 	%rd1084, %rd223, %rd1083;
	// begin inline asm
	ld.local.u64 %rd227, [%rd1];
	// end inline asm
	ld.local.u64 	%rd230, [%rd1028];
	// begin inline asm
	st.local.u64 [%rd1], %rd230;
	// end inline asm
	add.s64 	%rd1085, %rd227, %rd1084;
	// begin inline asm
	ld.local.u64 %rd231, [%rd1];
	// end inline asm
	ld.local.u64 	%rd234, [%rd1028];
	// begin inline asm
	st.local.u64 [%rd1], %rd234;
	// end inline asm
	add.s64 	%rd1086, %rd231, %rd1085;
	// begin inline asm
	ld.local.u64 %rd235, [%rd1];
	// end inline asm
	ld.local.u64 	%rd238, [%rd1028];
	// begin inline asm
	st.local.u64 [%rd1], %rd238;
	// end inline asm
	add.s64 	%rd1087, %rd235, %rd1086;
	// begin inline asm
	ld.local.u64 %rd239, [%rd1];
	// end inline asm
	ld.local.u64 	%rd242, [%rd1028];
	// begin inline asm
	st.local.u64 [%rd1], %rd242;
	// end inline asm
	add.s64 	%rd1088, %rd239, %rd1087;
	// begin inline asm
	ld.local.u64 %rd243, [%rd1];
	// end inline asm
	ld.local.u64 	%rd246, [%rd1028];
	// begin inline asm
	st.local.u64 [%rd1], %rd246;
	// end inline asm
	add.s64 	%rd1089, %rd243, %rd1088;
	// begin inline asm
	ld.local.u64 %rd247, [%rd1];
	// end inline asm
	ld.local.u64 	%rd250, [%rd1028];
	// begin inline asm
	st.local.u64 [%rd1], %rd250;
	// end inline asm
	add.s64 	%rd1090, %rd247, %rd1089;
	// begin inline asm
	ld.local.u64 %rd251, [%rd1];
	// end inline asm
	ld.local.u64 	%rd254, [%rd1028];
	// begin inline asm
	st.local.u64 [%rd1], %rd254;
	// end inline asm
	add.s64 	%rd1091, %rd251, %rd1090;
	// begin inline asm
	ld.local.u64 %rd255, [%rd1];
	// end inline asm
	ld.local.u64 	%rd258, [%rd1028];
	// begin inline asm
	st.local.u64 [%rd1], %rd258;
	// end inline asm
	add.s64 	%rd1092, %rd255, %rd1091;
	// begin inline asm
	ld.local.u64 %rd259, [%rd1];
	// end inline asm
	ld.local.u64 	%rd262, [%rd1028];
	// begin inline asm
	st.local.u64 [%rd1], %rd262;
	// end inline asm
	add.s64 	%rd1093, %rd259, %rd1092;
	// begin inline asm
	ld.local.u64 %rd263, [%rd1];
	// end inline asm
	ld.local.u64 	%rd266, [%rd1028];
	// begin inline asm
	st.local.u64 [%rd1], %rd266;
	// end inline asm
	add.s64 	%rd1094, %rd263, %rd1093;
	// begin inline asm
	ld.local.u64 %rd267, [%rd1];
	// end inline asm
	ld.local.u64 	%rd270, [%rd1028];
	// begin inline asm
	st.local.u64 [%rd1], %rd270;
	// end inline asm
	add.s64 	%rd1095, %rd267, %rd1094;
	// begin inline asm
	ld.local.u64 %rd271, [%rd1];
	// end inline asm
	ld.local.u64 	%rd274, [%rd1028];
	// begin inline asm
	st.local.u64 [%rd1], %rd274;
	// end inline asm
	add.s64 	%rd1096, %rd271, %rd1095;
	// begin inline asm
	ld.local.u64 %rd275, [%rd1];
	// end inline asm
	ld.local.u64 	%rd278, [%rd1028];
	// begin inline asm
	st.local.u64 [%rd1], %rd278;
	// end inline asm
	add.s64 	%rd1097, %rd275, %rd1096;
	// begin inline asm
	ld.local.u64 %rd279, [%rd1];
	// end inline asm
	ld.local.u64 	%rd282, [%rd1028];
	// begin inline asm
	st.local.u64 [%rd1], %rd282;
	// end inline asm
	add.s64 	%rd1098, %rd279, %rd1097;
	// begin inline asm
	ld.local.u64 %rd283, [%rd1];
	// end inline asm
	ld.local.u64 	%rd286, [%rd1028];
	// begin inline asm
	st.local.u64 [%rd1], %rd286;
	// end inline asm
	add.s64 	%rd1099, %rd283, %rd1098;
	// begin inline asm
	ld.local.u64 %rd287, [%rd1];
	// end inline asm
	ld.local.u64 	%rd290, [%rd1028];
	// begin inline asm
	st.local.u64 [%rd1], %rd290;
	// end inline asm
	add.s64 	%rd1100, %rd287, %rd1099;
	// begin inline asm
	ld.local.u64 %rd291, [%rd1];
	// end inline asm
	ld.local.u64 	%rd294, [%rd1028];
	// begin inline asm
	st.local.u64 [%rd1], %rd294;
	// end inline asm
	add.s64 	%rd1101, %rd291, %rd1100;
	// begin inline asm
	ld.local.u64 %rd295, [%rd1];
	// end inline asm
	ld.local.u64 	%rd298, [%rd1028];
	// begin inline asm
	st.local.u64 [%rd1], %rd298;
	// end inline asm
	add.s64 	%rd1102, %rd295, %rd1101;
	// begin inline asm
	ld.local.u64 %rd299, [%rd1];
	// end inline asm
	ld.local.u64 	%rd302, [%rd1028];
	// begin inline asm
	st.local.u64 [%rd1], %rd302;
	// end inline asm
	add.s64 	%rd1103, %rd299, %rd1102;
	// begin inline asm
	ld.local.u64 %rd303, [%rd1];
	// end inline asm
	ld.local.u64 	%rd306, [%rd1028];
	// begin inline asm
	st.local.u64 [%rd1], %rd306;
	// end inline asm
	add.s64 	%rd1104, %rd303, %rd1103;
	// begin inline asm
	ld.local.u64 %rd307, [%rd1];
	// end inline asm
	ld.local.u64 	%rd310, [%rd1028];
	// begin inline asm
	st.local.u64 [%rd1], %rd310;
	// end inline asm
	add.s64 	%rd1105, %rd307, %rd1104;
	// begin inline asm
	ld.local.u64 %rd311, [%rd1];
	// end inline asm
	ld.local.u64 	%rd314, [%rd1028];
	// begin inline asm
	st.local.u64 [%rd1], %rd314;
	// end inline asm
	add.s64 	%rd1106, %rd311, %rd1105;
	// begin inline asm
	ld.local.u64 %rd315, [%rd1];
	// end inline asm
	ld.local.u64 	%rd318, [%rd1028];
	// begin inline asm
	st.local.u64 [%rd1], %rd318;
	// end inline asm
	add.s64 	%rd1107, %rd315, %rd1106;
	// begin inline asm
	ld.local.u64 %rd319, [%rd1];
	// end inline asm
	ld.local.u64 	%rd322, [%rd1028];
	// begin inline asm
	st.local.u64 [%rd1], %rd322;
	// end inline asm
	add.s64 	%rd1108, %rd319, %rd1107;
	// begin inline asm
	ld.local.u64 %rd323, [%rd1];
	// end inline asm
	ld.local.u64 	%rd326, [%rd1028];
	// begin inline asm
	st.local.u64 [%rd1], %rd326;
	// end inline asm
	add.s64 	%rd1109, %rd323, %rd1108;
	// begin inline asm
	ld.local.u64 %rd327, [%rd1];
	// end inline asm
	ld.local.u64 	%rd330, [%rd1028];
	// begin inline asm
	st.local.u64 [%rd1], %rd330;
	// end inline asm
	add.s64 	%rd1110, %rd327, %rd1109;
	// begin inline asm
	ld.local.u64 %rd331, [%rd1];
	// end inline asm
	ld.local.u64 	%rd334, [%rd1028];
	// begin inline asm
	st.local.u64 [%rd1], %rd334;
	// end inline asm
	add.s64 	%rd1111, %rd331, %rd1110;
	// begin inline asm
	ld.local.u64 %rd335, [%rd1];
	// end inline asm
	ld.local.u64 	%rd338, [%rd1028];
	// begin inline asm
	st.local.u64 [%rd1], %rd338;
	// end inline asm
	add.s64 	%rd1112, %rd335, %rd1111;
	// begin inline asm
	ld.local.u64 %rd339, [%rd1];
	// end inline asm
	ld.local.u64 	%rd342, [%rd1028];
	// begin inline asm
	st.local.u64 [%rd1], %rd342;
	// end inline asm
	add.s64 	%rd1113, %rd339, %rd1112;
	// begin inline asm
	ld.local.u64 %rd343, [%rd1];
	// end inline asm
	ld.local.u64 	%rd346, [%rd1028];
	// begin inline asm
	st.local.u64 [%rd1], %rd346;
	// end inline asm
	add.s64 	%rd1114, %rd343, %rd1113;
	// begin inline asm
	ld.local.u64 %rd347, [%rd1];
	// end inline asm
	ld.local.u64 	%rd350, [%rd1028];
	// begin inline asm
	st.local.u64 [%rd1], %rd350;
	// end inline asm
	add.s64 	%rd1115, %rd347, %rd1114;
	// begin inline asm
	ld.local.u64 %rd351, [%rd1];
	// end inline asm
	ld.local.u64 	%rd354, [%rd1028];
	// begin inline asm
	st.local.u64 [%rd1], %rd354;
	// end inline asm
	add.s64 	%rd1116, %rd351, %rd1115;
	// begin inline asm
	ld.local.u64 %rd355, [%rd1];
	// end inline asm
	ld.local.u64 	%rd358, [%rd1028];
	// begin inline asm
	st.local.u64 [%rd1], %rd358;
	// end inline asm
	add.s64 	%rd1117, %rd355, %rd1116;
	// begin inline asm
	ld.local.u64 %rd359, [%rd1];
	// end inline asm
	ld.local.u64 	%rd362, [%rd1028];
	// begin inline asm
	st.local.u64 [%rd1], %rd362;
	// end inline asm
	add.s64 	%rd1118, %rd359, %rd1117;
	// begin inline asm
	ld.local.u64 %rd363, [%rd1];
	// end inline asm
	ld.local.u64 	%rd366, [%rd1028];
	// begin inline asm
	st.local.u64 [%rd1], %rd366;
	// end inline asm
	add.s64 	%rd1119, %rd363, %rd1118;
	// begin inline asm
	ld.local.u64 %rd367, [%rd1];
	// end inline asm
	ld.local.u64 	%rd370, [%rd1028];
	// begin inline asm
	st.local.u64 [%rd1], %rd370;
	// end inline asm
	add.s64 	%rd1120, %rd367, %rd1119;
	// begin inline asm
	ld.local.u64 %rd371, [%rd1];
	// end inline asm
	ld.local.u64 	%rd374, [%rd1028];
	// begin inline asm
	st.local.u64 [%rd1], %rd374;
	// end inline asm
	add.s64 	%rd1121, %rd371, %rd1120;
	// begin inline asm
	ld.local.u64 %rd375, [%rd1];
	// end inline asm
	ld.local.u64 	%rd378, [%rd1028];
	// begin inline asm
	st.local.u64 [%rd1], %rd378;
	// end inline asm
	add.s64 	%rd1122, %rd375, %rd1121;
	// begin inline asm
	ld.local.u64 %rd379, [%rd1];
	// end inline asm
	ld.local.u64 	%rd382, [%rd1028];
	// begin inline asm
	st.local.u64 [%rd1], %rd382;
	// end inline asm
	add.s64 	%rd1123, %rd379, %rd1122;
	// begin inline asm
	ld.local.u64 %rd383, [%rd1];
	// end inline asm
	ld.local.u64 	%rd386, [%rd1028];
	// begin inline asm
	st.local.u64 [%rd1], %rd386;
	// end inline asm
	add.s64 	%rd1124, %rd383, %rd1123;
	// begin inline asm
	ld.local.u64 %rd387, [%rd1];
	// end inline asm
	ld.local.u64 	%rd390, [%rd1028];
	// begin inline asm
	st.local.u64 [%rd1], %rd390;
	// end inline asm
	add.s64 	%rd1125, %rd387, %rd1124;
	// begin inline asm
	ld.local.u64 %rd391, [%rd1];
	// end inline asm
	ld.local.u64 	%rd394, [%rd1028];
	// begin inline asm
	st.local.u64 [%rd1], %rd394;
	// end inline asm
	add.s64 	%rd1126, %rd391, %rd1125;
	// begin inline asm
	ld.local.u64 %rd395, [%rd1];
	// end inline asm
	ld.local.u64 	%rd398, [%rd1028];
	// begin inline asm
	st.local.u64 [%rd1], %rd398;
	// end inline asm
	add.s64 	%rd1127, %rd395, %rd1126;
	// begin inline asm
	ld.local.u64 %rd399, [%rd1];
	// end inline asm
	ld.local.u64 	%rd402, [%rd1028];
	// begin inline asm
	st.local.u64 [%rd1], %rd402;
	// end inline asm
	add.s64 	%rd1128, %rd399, %rd1127;
	// begin inline asm
	ld.local.u64 %rd403, [%rd1];
	// end inline asm
	ld.local.u64 	%rd406, [%rd1028];
	// begin inline asm
	st.local.u64 [%rd1], %rd406;
	// end inline asm
	add.s64 	%rd1129, %rd403, %rd1128;
	// begin inline asm
	ld.local.u64 %rd407, [%rd1];
	// end inline asm
	ld.local.u64 	%rd410, [%rd1028];
	// begin inline asm
	st.local.u64 [%rd1], %rd410;
	// end inline asm
	add.s64 	%rd1130, %rd407, %rd1129;
	// begin inline asm
	ld.local.u64 %rd411, [%rd1];
	// end inline asm
	ld.local.u64 	%rd414, [%rd1028];
	// begin inline asm
	st.local.u64 [%rd1], %rd414;
	// end inline asm
	add.s64 	%rd1131, %rd411, %rd1130;
	// begin inline asm
	ld.local.u64 %rd415, [%rd1];
	// end inline asm
	ld.local.u64 	%rd418, [%rd1028];
	// begin inline asm
	st.local.u64 [%rd1], %rd418;
	// end inline asm
	add.s64 	%rd1132, %rd415, %rd1131;
	// begin inline asm
	ld.local.u64 %rd419, [%rd1];
	// end inline asm
	ld.local.u64 	%rd422, [%rd1028];
	// begin inline asm
	st.local.u64 [%rd1], %rd422;
	// end inline asm
	add.s64 	%rd1133, %rd419, %rd1132;
	// begin inline asm
	ld.local.u64 %rd423, [%rd1];
	// end inline asm
	ld.local.u64 	%rd426, [%rd1028];
	// begin inline asm
	st.local.u64 [%rd1], %rd426;
	// end inline asm
	add.s64 	%rd1134, %rd423, %rd1133;
	// begin inline asm
	ld.local.u64 %rd427, [%rd1];
	// end inline asm
	ld.local.u64 	%rd430, [%rd1028];
	// begin inline asm
	st.local.u64 [%rd1], %rd430;
	// end inline asm
	add.s64 	%rd1135, %rd427, %rd1134;
	// begin inline asm
	ld.local.u64 %rd431, [%rd1];
	// end inline asm
	ld.local.u64 	%rd434, [%rd1028];
	// begin inline asm
	st.local.u64 [%rd1], %rd434;
	// end inline asm
	add.s64 	%rd1136, %rd431, %rd1135;
	// begin inline asm
	ld.local.u64 %rd435, [%rd1];
	// end inline asm
	ld.local.u64 	%rd438, [%rd1028];
	// begin inline asm
	st.local.u64 [%rd1], %rd438;
	// end inline asm
	add.s64 	%rd1137, %rd435, %rd1136;
	// begin inline asm
	ld.local.u64 %rd439, [%rd1];
	// end inline asm
	ld.local.u64 	%rd442, [%rd1028];
	// begin inline asm
	st.local.u64 [%rd1], %rd442;
	// end inline asm
	add.s64 	%rd1138, %rd439, %rd1137;
	// begin inline asm
	ld.local.u64 %rd443, [%rd1];
	// end inline asm
	ld.local.u64 	%rd446, [%rd1028];
	// begin inline asm
	st.local.u64 [%rd1], %rd446;
	// end inline asm
	add.s64 	%rd1139, %rd443, %rd1138;
	// begin inline asm
	ld.local.u64 %rd447, [%rd1];
	// end inline asm
	ld.local.u64 	%rd450, [%rd1028];
	// begin inline asm
	st.local.u64 [%rd1], %rd450;
	// end inline asm
	add.s64 	%rd1140, %rd447, %rd1139;
	// begin inline asm
	ld.local.u64 %rd451, [%rd1];
	// end inline asm
	ld.local.u64 	%rd454, [%rd1028];
	// begin inline asm
	st.local.u64 [%rd1], %rd454;
	// end inline asm
	add.s64 	%rd1141, %rd451, %rd1140;
	// begin inline asm
	ld.local.u64 %rd455, [%rd1];
	// end inline asm
	ld.local.u64 	%rd458, [%rd1028];
	// begin inline asm
	st.local.u64 [%rd1], %rd458;
	// end inline asm
	add.s64 	%rd1142, %rd455, %rd1141;
	// begin inline asm
	ld.local.u64 %rd459, [%rd1];
	// end inline asm
	ld.local.u64 	%rd462, [%rd1028];
	// begin inline asm
	st.local.u64 [%rd1], %rd462;
	// end inline asm
	add.s64 	%rd1143, %rd459, %rd1142;
	// begin inline asm
	ld.local.u64 %rd463, [%rd1];
	// end inline asm
	ld.local.u64 	%rd466, [%rd1028];
	// begin inline asm
	st.local.u64 [%rd1], %rd466;
	// end inline asm
	add.s64 	%rd1144, %rd463, %rd1143;
	// begin inline asm
	ld.local.u64 %rd467, [%rd1];
	// end inline asm
	ld.local.u64 	%rd470, [%rd1028];
	// begin inline asm
	st.local.u64 [%rd1], %rd470;
	// end inline asm
	add.s64 	%rd1145, %rd467, %rd1144;
	// begin inline asm
	ld.local.u64 %rd471, [%rd1];
	// end inline asm
	ld.local.u64 	%rd474, [%rd1028];
	// begin inline asm
	st.local.u64 [%rd1], %rd474;
	// end inline asm
	add.s64 	%rd1146, %rd471, %rd1145;
	// begin inline asm
	ld.local.u64 %rd475, [%rd1];
	// end inline asm
	ld.local.u64 	%rd478, [%rd1028];
	// begin inline asm
	st.local.u64 [%rd1], %rd478;
	// end inline asm
	add.s64 	%rd1147, %rd475, %rd1146;
	// begin inline asm
	ld.local.u64 %rd479, [%rd1];
	// end inline asm
	ld.local.u64 	%rd482, [%rd1028];
	// begin inline asm
	st.local.u64 [%rd1], %rd482;
	// end inline asm
	add.s64 	%rd1148, %rd479, %rd1147;
	// begin inline asm
	ld.local.u64 %rd483, [%rd1];
	// end inline asm
	ld.local.u64 	%rd486, [%rd1028];
	// begin inline asm
	st.local.u64 [%rd1], %rd486;
	// end inline asm
	add.s64 	%rd1149, %rd483, %rd1148;
	// begin inline asm
	ld.local.u64 %rd487, [%rd1];
	// end inline asm
	ld.local.u64 	%rd490, [%rd1028];
	// begin inline asm
	st.local.u64 [%rd1], %rd490;
	// end inline asm
	add.s64 	%rd1150, %rd487, %rd1149;
	// begin inline asm
	ld.local.u64 %rd491, [%rd1];
	// end inline asm
	ld.local.u64 	%rd494, [%rd1028];
	// begin inline asm
	st.local.u64 [%rd1], %rd494;
	// end inline asm
	add.s64 	%rd1151, %rd491, %rd1150;
	// begin inline asm
	ld.local.u64 %rd495, [%rd1];
	// end inline asm
	ld.local.u64 	%rd498, [%rd1028];
	// begin inline asm
	st.local.u64 [%rd1], %rd498;
	// end inline asm
	add.s64 	%rd1152, %rd495, %rd1151;
	// begin inline asm
	ld.local.u64 %rd499, [%rd1];
	// end inline asm
	ld.local.u64 	%rd502, [%rd1028];
	// begin inline asm
	st.local.u64 [%rd1], %rd502;
	// end inline asm
	add.s64 	%rd1153, %rd499, %rd1152;
	// begin inline asm
	ld.local.u64 %rd503, [%rd1];
	// end inline asm
	ld.local.u64 	%rd506, [%rd1028];
	// begin inline asm
	st.local.u64 [%rd1], %rd506;
	// end inline asm
	add.s64 	%rd1154, %rd503, %rd1153;
	// begin inline asm
	ld.local.u64 %rd507, [%rd1];
	// end inline asm
	ld.local.u64 	%rd510, [%rd1028];
	// begin inline asm
	st.local.u64 [%rd1], %rd510;
	// end inline asm
	add.s64 	%rd1155, %rd507, %rd1154;
	// begin inline asm
	ld.local.u64 %rd511, [%rd1];
	// end inline asm
	ld.local.u64 	%rd514, [%rd1028];
	// begin inline asm
	st.local.u64 [%rd1], %rd514;
	// end inline asm
	add.s64 	%rd1156, %rd511, %rd1155;
	// begin inline asm
	ld.local.u64 %rd515, [%rd1];
	// end inline asm
	ld.local.u64 	%rd518, [%rd1028];
	// begin inline asm
	st.local.u64 [%rd1], %rd518;
	// end inline asm
	add.s64 	%rd1157, %rd515, %rd1156;
	// begin inline asm
	ld.local.u64 %rd519, [%rd1];
	// end inline asm
	ld.local.u64 	%rd522, [%rd1028];
	// begin inline asm
	st.local.u64 [%rd1], %rd522;
	// end inline asm
	add.s64 	%rd1158, %rd519, %rd1157;
	// begin inline asm
	ld.local.u64 %rd523, [%rd1];
	// end inline asm
	ld.local.u64 	%rd526, [%rd1028];
	// begin inline asm
	st.local.u64 [%rd1], %rd526;
	// end inline asm
	add.s64 	%rd1159, %rd523, %rd1158;
	// begin inline asm
	ld.local.u64 %rd527, [%rd1];
	// end inline asm
	ld.local.u64 	%rd530, [%rd1028];
	// begin inline asm
	st.local.u64 [%rd1], %rd530;
	// end inline asm
	add.s64 	%rd1160, %rd527, %rd1159;
	// begin inline asm
	ld.local.u64 %rd531, [%rd1];
	// end inline asm
	ld.local.u64 	%rd534, [%rd1028];
	// begin inline asm
	st.local.u64 [%rd1], %rd534;
	// end inline asm
	add.s64 	%rd1161, %rd531, %rd1160;
	// begin inline asm
	ld.local.u64 %rd535, [%rd1];
	// end inline asm
	ld.local.u64 	%rd538, [%rd1028];
	// begin inline asm
	st.local.u64 [%rd1], %rd538;
	// end inline asm
	add.s64 	%rd1162, %rd535, %rd1161;
	// begin inline asm
	ld.local.u64 %rd539, [%rd1];
	// end inline asm
	ld.local.u64 	%rd542, [%rd1028];
	// begin inline asm
	st.local.u64 [%rd1], %rd542;
	// end inline asm
	add.s64 	%rd1163, %rd539, %rd1162;
	// begin inline asm
	ld.local.u64 %rd543, [%rd1];
	// end inline asm
	ld.local.u64 	%rd546, [%rd1028];
	// begin inline asm
	st.local.u64 [%rd1], %rd546;
	// end inline asm
	add.s64 	%rd1164, %rd543, %rd1163;
	// begin inline asm
	ld.local.u64 %rd547, [%rd1];
	// end inline asm
	ld.local.u64 	%rd550, [%rd1028];
	// begin inline asm
	st.local.u64 [%rd1], %rd550;
	// end inline asm
	add.s64 	%rd1165, %rd547, %rd1164;
	// begin inline asm
	ld.local.u64 %rd551, [%rd1];
	// end inline asm
	ld.local.u64 	%rd554, [%rd1028];
	// begin inline asm
	st.local.u64 [%rd1], %rd554;
	// end inline asm
	add.s64 	%rd1166, %rd551, %rd1165;
	// begin inline asm
	ld.local.u64 %rd555, [%rd1];
	// end inline asm
	ld.local.u64 	%rd558, [%rd1028];
	// begin inline asm
	st.local.u64 [%rd1], %rd558;
	// end inline asm
	add.s64 	%rd1167, %rd555, %rd1166;
	// begin inline asm
	ld.local.u64 %rd559, [%rd1];
	// end inline asm
	ld.local.u64 	%rd562, [%rd1028];
	// begin inline asm
	st.local.u64 [%rd1], %rd562;
	// end inline asm
	add.s64 	%rd1168, %rd559, %rd1167;
	// begin inline asm
	ld.local.u64 %rd563, [%rd1];
	// end inline asm
	ld.local.u64 	%rd566, [%rd1028];
	// begin inline asm
	st.local.u64 [%rd1], %rd566;
	// end inline asm
	add.s64 	%rd1169, %rd563, %rd1168;
	// begin inline asm
	ld.local.u64 %rd567, [%rd1];
	// end inline asm
	ld.local.u64 	%rd570, [%rd1028];
	// begin inline asm
	st.local.u64 [%rd1], %rd570;
	// end inline asm
	add.s64 	%rd1170, %rd567, %rd1169;
	// begin inline asm
	ld.local.u64 %rd571, [%rd1];
	// end inline asm
	ld.local.u64 	%rd574, [%rd1028];
	// begin inline asm
	st.local.u64 [%rd1], %rd574;
	// end inline asm
	add.s64 	%rd1171, %rd571, %rd1170;
	// begin inline asm
	ld.local.u64 %rd575, [%rd1];
	// end inline asm
	ld.local.u64 	%rd578, [%rd1028];
	// begin inline asm
	st.local.u64 [%rd1], %rd578;
	// end inline asm
	add.s64 	%rd1172, %rd575, %rd1171;
	// begin inline asm
	ld.local.u64 %rd579, [%rd1];
	// end inline asm
	ld.local.u64 	%rd582, [%rd1028];
	// begin inline asm
	st.local.u64 [%rd1], %rd582;
	// end inline asm
	add.s64 	%rd1173, %rd579, %rd1172;
	// begin inline asm
	ld.local.u64 %rd583, [%rd1];
	// end inline asm
	ld.local.u64 	%rd586, [%rd1028];
	// begin inline asm
	st.local.u64 [%rd1], %rd586;
	// end inline asm
	add.s64 	%rd1174, %rd583, %rd1173;
	// begin inline asm
	ld.local.u64 %rd587, [%rd1];
	// end inline asm
	ld.local.u64 	%rd590, [%rd1028];
	// begin inline asm
	st.local.u64 [%rd1], %rd590;
	// end inline asm
	add.s64 	%rd1175, %rd587, %rd1174;
	// begin inline asm
	ld.local.u64 %rd591, [%rd1];
	// end inline asm
	ld.local.u64 	%rd594, [%rd1028];
	// begin inline asm
	st.local.u64 [%rd1], %rd594;
	// end inline asm
	add.s64 	%rd1176, %rd591, %rd1175;
	// begin inline asm
	ld.local.u64 %rd595, [%rd1];
	// end inline asm
	ld.local.u64 	%rd598, [%rd1028];
	// begin inline asm
	st.local.u64 [%rd1], %rd598;
	// end inline asm
	add.s64 	%rd1177, %rd595, %rd1176;
	// begin inline asm
	ld.local.u64 %rd599, [%rd1];
	// end inline asm
	ld.local.u64 	%rd602, [%rd1028];
	// begin inline asm
	st.local.u64 [%rd1], %rd602;
	// end inline asm
	add.s64 	%rd1178, %rd599, %rd1177;
	// begin inline asm
	ld.local.u64 %rd603, [%rd1];
	// end inline asm
	ld.local.u64 	%rd606, [%rd1028];
	// begin inline asm
	st.local.u64 [%rd1], %rd606;
	// end inline asm
	add.s64 	%rd1179, %rd603, %rd1178;
	// begin inline asm
	ld.local.u64 %rd607, [%rd1];
	// end inline asm
	ld.local.u64 	%rd610, [%rd1028];
	// begin inline asm
	st.local.u64 [%rd1], %rd610;
	// end inline asm
	add.s64 	%rd1180, %rd607, %rd1179;
	// begin inline asm
	ld.local.u64 %rd611, [%rd1];
	// end inline asm
	ld.local.u64 	%rd614, [%rd1028];
	// begin inline asm
	st.local.u64 [%rd1], %rd614;
	// end inline asm
	add.s64 	%rd1181, %rd611, %rd1180;
	// begin inline asm
	ld.local.u64 %rd615, [%rd1];
	// end inline asm
	ld.local.u64 	%rd618, [%rd1028];
	// begin inline asm
	st.local.u64 [%rd1], %rd618;
	// end inline asm
	add.s64 	%rd1182, %rd615, %rd1181;
	// begin inline asm
	ld.local.u64 %rd619, [%rd1];
	// end inline asm
	ld.local.u64 	%rd622, [%rd1028];
	// begin inline asm
	st.local.u64 [%rd1], %rd622;
	// end inline asm
	add.s64 	%rd1183, %rd619, %rd1182;
	// begin inline asm
	ld.local.u64 %rd623, [%rd1];
	// end inline asm
	ld.local.u64 	%rd626, [%rd1028];
	// begin inline asm
	st.local.u64 [%rd1], %rd626;
	// end inline asm
	add.s64 	%rd1184, %rd623, %rd1183;
	// begin inline asm
	ld.local.u64 %rd627, [%rd1];
	// end inline asm
	ld.local.u64 	%rd630, [%rd1028];
	// begin inline asm
	st.local.u64 [%rd1], %rd630;
	// end inline asm
	add.s64 	%rd1185, %rd627, %rd1184;
	// begin inline asm
	ld.local.u64 %rd631, [%rd1];
	// end inline asm
	ld.local.u64 	%rd634, [%rd1028];
	// begin inline asm
	st.local.u64 [%rd1], %rd634;
	// end inline asm
	add.s64 	%rd1186, %rd631, %rd1185;
	// begin inline asm
	ld.local.u64 %rd635, [%rd1];
	// end inline asm
	ld.local.u64 	%rd638, [%rd1028];
	// begin inline asm
	st.local.u64 [%rd1], %rd638;
	// end inline asm
	add.s64 	%rd1187, %rd635, %rd1186;
	// begin inline asm
	ld.local.u64 %rd639, [%rd1];
	// end inline asm
	ld.local.u64 	%rd642, [%rd1028];
	// begin inline asm
	st.local.u64 [%rd1], %rd642;
	// end inline asm
	add.s64 	%rd1188, %rd639, %rd1187;
	// begin inline asm
	ld.local.u64 %rd643, [%rd1];
	// end inline asm
	ld.local.u64 	%rd646, [%rd1028];
	// begin inline asm
	st.local.u64 [%rd1], %rd646;
	// end inline asm
	add.s64 	%rd1189, %rd643, %rd1188;
	// begin inline asm
	ld.local.u64 %rd647, [%rd1];
	// end inline asm
	ld.local.u64 	%rd650, [%rd1028];
	// begin inline asm
	st.local.u64 [%rd1], %rd650;
	// end inline asm
	add.s64 	%rd1190, %rd647, %rd1189;
	// begin inline asm
	ld.local.u64 %rd651, [%rd1];
	// end inline asm
	ld.local.u64 	%rd654, [%rd1028];
	// begin inline asm
	st.local.u64 [%rd1], %rd654;
	// end inline asm
	add.s64 	%rd1191, %rd651, %rd1190;
	// begin inline asm
	ld.local.u64 %rd655, [%rd1];
	// end inline asm
	ld.local.u64 	%rd658, [%rd1028];
	// begin inline asm
	st.local.u64 [%rd1], %rd658;
	// end inline asm
	add.s64 	%rd1192, %rd655, %rd1191;
	// begin inline asm
	ld.local.u64 %rd659, [%rd1];
	// end inline asm
	ld.local.u64 	%rd662, [%rd1028];
	// begin inline asm
	st.local.u64 [%rd1], %rd662;
	// end inline asm
	add.s64 	%rd1193, %rd659, %rd1192;
	// begin inline asm
	ld.local.u64 %rd663, [%rd1];
	// end inline asm
	ld.local.u64 	%rd666, [%rd1028];
	// begin inline asm
	st.local.u64 [%rd1], %rd666;
	// end inline asm
	add.s64 	%rd1194, %rd663, %rd1193;
	// begin inline asm
	ld.local.u64 %rd667, [%rd1];
	// end inline asm
	ld.local.u64 	%rd670, [%rd1028];
	// begin inline asm
	st.local.u64 [%rd1], %rd670;
	// end inline asm
	add.s64 	%rd1195, %rd667, %rd1194;
	// begin inline asm
	ld.local.u64 %rd671, [%rd1];
	// end inline asm
	ld.local.u64 	%rd674, [%rd1028];
	// begin inline asm
	st.local.u64 [%rd1], %rd674;
	// end inline asm
	add.s64 	%rd1196, %rd671, %rd1195;
	// begin inline asm
	ld.local.u64 %rd675, [%rd1];
	// end inline asm
	ld.local.u64 	%rd678, [%rd1028];
	// begin inline asm
	st.local.u64 [%rd1], %rd678;
	// end inline asm
	add.s64 	%rd1197, %rd675, %rd1196;
	// begin inline asm
	ld.local.u64 %rd679, [%rd1];
	// end inline asm
	ld.local.u64 	%rd682, [%rd1028];
	// begin inline asm
	st.local.u64 [%rd1], %rd682;
	// end inline asm
	add.s64 	%rd1198, %rd679, %rd1197;
	// begin inline asm
	ld.local.u64 %rd683, [%rd1];
	// end inline asm
	ld.local.u64 	%rd686, [%rd1028];
	// begin inline asm
	st.local.u64 [%rd1], %rd686;
	// end inline asm
	add.s64 	%rd1199, %rd683, %rd1198;
	// begin inline asm
	ld.local.u64 %rd687, [%rd1];
	// end inline asm
	ld.local.u64 	%rd690, [%rd1028];
	// begin inline asm
	st.local.u64 [%rd1], %rd690;
	// end inline asm
	add.s64 	%rd1200, %rd687, %rd1199;
	// begin inline asm
	ld.local.u64 %rd691, [%rd1];
	// end inline asm
	ld.local.u64 	%rd694, [%rd1028];
	// begin inline asm
	st.local.u64 [%rd1], %rd694;
	// end inline asm
	add.s64 	%rd1201, %rd691, %rd1200;
	// begin inline asm
	ld.local.u64 %rd695, [%rd1];
	// end inline asm
	ld.local.u64 	%rd698, [%rd1028];
	// begin inline asm
	st.local.u64 [%rd1], %rd698;
	// end inline asm
	add.s64 	%rd1202, %rd695, %rd1201;
	// begin inline asm
	ld.local.u64 %rd699, [%rd1];
	// end inline asm
	ld.local.u64 	%rd702, [%rd1028];
	// begin inline asm
	st.local.u64 [%rd1], %rd702;
	// end inline asm
	add.s64 	%rd1203, %rd699, %rd1202;
	// begin inline asm
	ld.local.u64 %rd703, [%rd1];
	// end inline asm
	ld.local.u64 	%rd706, [%rd1028];
	// begin inline asm
	st.local.u64 [%rd1], %rd706;
	// end inline asm
	add.s64 	%rd1204, %rd703, %rd1203;
	// begin inline asm
	ld.local.u64 %rd707, [%rd1];
	// end inline asm
	ld.local.u64 	%rd710, [%rd1028];
	// begin inline asm
	st.local.u64 [%rd1], %rd710;
	// end inline asm
	add.s64 	%rd1205, %rd707, %rd1204;
	// begin inline asm
	ld.local.u64 %rd711, [%rd1];
	// end inline asm
	ld.local.u64 	%rd714, [%rd1028];
	// begin inline asm
	st.local.u64 [%rd1], %rd714;
	// end inline asm
	add.s64 	%rd1206, %rd711, %rd1205;
	// begin inline asm
	ld.local.u64 %rd715, [%rd1];
	// end inline asm
	ld.local.u64 	%rd718, [%rd1028];
	// begin inline asm
	st.local.u64 [%rd1], %rd718;
	// end inline asm
	add.s64 	%rd1207, %rd715, %rd1206;
	// begin inline asm
	ld.local.u64 %rd719, [%rd1];
	// end inline asm
	ld.local.u64 	%rd722, [%rd1028];
	// begin inline asm
	st.local.u64 [%rd1], %rd722;
	// end inline asm
	add.s64 	%rd1208, %rd719, %rd1207;
	// begin inline asm
	ld.local.u64 %rd723, [%rd1];
	// end inline asm
	ld.local.u64 	%rd726, [%rd1028];
	// begin inline asm
	st.local.u64 [%rd1], %rd726;
	// end inline asm
	add.s64 	%rd1209, %rd723, %rd1208;
	// begin inline asm
	ld.local.u64 %rd727, [%rd1];
	// end inline asm
	ld.local.u64 	%rd730, [%rd1028];
	// begin inline asm
	st.local.u64 [%rd1], %rd730;
	// end inline asm
	add.s64 	%rd1210, %rd727, %rd1209;
	// begin inline asm
	ld.local.u64 %rd731, [%rd1];
	// end inline asm
	ld.local.u64 	%rd734, [%rd1028];
	// begin inline asm
	st.local.u64 [%rd1], %rd734;
	// end inline asm
	add.s64 	%rd1211, %rd731, %rd1210;
	// begin inline asm
	ld.local.u64 %rd735, [%rd1];
	// end inline asm
	ld.local.u64 	%rd738, [%rd1028];
	// begin inline asm
	st.local.u64 [%rd1], %rd738;
	// end inline asm
	add.s64 	%rd1212, %rd735, %rd1211;
	// begin inline asm
	ld.local.u64 %rd739, [%rd1];
	// end inline asm
	ld.local.u64 	%rd742, [%rd1028];
	// begin inline asm
	st.local.u64 [%rd1], %rd742;
	// end inline asm
	add.s64 	%rd1213, %rd739, %rd1212;
	// begin inline asm
	ld.local.u64 %rd743, [%rd1];
	// end inline asm
	ld.local.u64 	%rd746, [%rd1028];
	// begin inline asm
	st.local.u64 [%rd1], %rd746;
	// end inline asm
	add.s64 	%rd1214, %rd743, %rd1213;
	// begin inline asm
	ld.local.u64 %rd747, [%rd1];
	// end inline asm
	ld.local.u64 	%rd750, [%rd1028];
	// begin inline asm
	st.local.u64 [%rd1], %rd750;
	// end inline asm
	add.s64 	%rd1215, %rd747, %rd1214;
	// begin inline asm
	ld.local.u64 %rd751, [%rd1];
	// end inline asm
	ld.local.u64 	%rd754, [%rd1028];
	// begin inline asm
	st.local.u64 [%rd1], %rd754;
	// end inline asm
	add.s64 	%rd1216, %rd751, %rd1215;
	// begin inline asm
	ld.local.u64 %rd755, [%rd1];
	// end inline asm
	ld.local.u64 	%rd758, [%rd1028];
	// begin inline asm
	st.local.u64 [%rd1], %rd758;
	// end inline asm
	add.s64 	%rd1217, %rd755, %rd1216;
	// begin inline asm
	ld.local.u64 %rd759, [%rd1];
	// end inline asm
	ld.local.u64 	%rd762, [%rd1028];
	// begin inline asm
	st.local.u64 [%rd1], %rd762;
	// end inline asm
	add.s64 	%rd1218, %rd759, %rd1217;
	// begin inline asm
	ld.local.u64 %rd763, [%rd1];
	// end inline asm
	ld.local.u64 	%rd766, [%rd1028];
	// begin inline asm
	st.local.u64 [%rd1], %rd766;
	// end inline asm
	add.s64 	%rd1219, %rd763, %rd1218;
	// begin inline asm
	ld.local.u64 %rd767, [%rd1];
	// end inline asm
	ld.local.u64 	%rd770, [%rd1028];
	// begin inline asm
	st.local.u64 [%rd1], %rd770;
	// end inline asm
	add.s64 	%rd1220, %rd767, %rd1219;
	// begin inline asm
	ld.local.u64 %rd771, [%rd1];
	// end inline asm
	ld.local.u64 	%rd774, [%rd1028];
	// begin inline asm
	st.local.u64 [%rd1], %rd774;
	// end inline asm
	add.s64 	%rd1221, %rd771, %rd1220;
	// begin inline asm
	ld.local.u64 %rd775, [%rd1];
	// end inline asm
	ld.local.u64 	%rd778, [%rd1028];
	// begin inline asm
	st.local.u64 [%rd1], %rd778;
	// end inline asm
	add.s64 	%rd1222, %rd775, %rd1221;
	// begin inline asm
	ld.local.u64 %rd779, [%rd1];
	// end inline asm
	ld.local.u64 	%rd782, [%rd1028];
	// begin inline asm
	st.local.u64 [%rd1], %rd782;
	// end inline asm
	add.s64 	%rd1223, %rd779, %rd1222;
	// begin inline asm
	ld.local.u64 %rd783, [%rd1];
	// end inline asm
	ld.local.u64 	%rd786, [%rd1028];
	// begin inline asm
	st.local.u64 [%rd1], %rd786;
	// end inline asm
	add.s64 	%rd1224, %rd783, %rd1223;
	// begin inline asm
	ld.local.u64 %rd787, [%rd1];
	// end inline asm
	ld.local.u64 	%rd790, [%rd1028];
	// begin inline asm
	st.local.u64 [%rd1], %rd790;
	// end inline asm
	add.s64 	%rd1225, %rd787, %rd1224;
	// begin inline asm
	ld.local.u64 %rd791, [%rd1];
	// end inline asm
	ld.local.u64 	%rd794, [%rd1028];
	// begin inline asm
	st.local.u64 [%rd1], %rd794;
	// end inline asm
	add.s64 	%rd1226, %rd791, %rd1225;
	// begin inline asm
	ld.local.u64 %rd795, [%rd1];
	// end inline asm
	ld.local.u64 	%rd798, [%rd1028];
	// begin inline asm
	st.local.u64 [%rd1], %rd798;
	// end inline asm
	add.s64 	%rd1227, %rd795, %rd1226;
	// begin inline asm
	ld.local.u64 %rd799, [%rd1];
	// end inline asm
	ld.local.u64 	%rd802, [%rd1028];
	// begin inline asm
	st.local.u64 [%rd1], %rd802;
	// end inline asm
	add.s64 	%rd1228, %rd799, %rd1227;
	// begin inline asm
	ld.local.u64 %rd803, [%rd1];
	// end inline asm
	ld.local.u64 	%rd806, [%rd1028];
	// begin inline asm
	st.local.u64 [%rd1], %rd806;
	// end inline asm
	add.s64 	%rd1229, %rd803, %rd1228;
	// begin inline asm
	ld.local.u64 %rd807, [%rd1];
	// end inline asm
	ld.local.u64 	%rd810, [%rd1028];
	// begin inline asm
	st.local.u64 [%rd1], %rd810;
	// end inline asm
	add.s64 	%rd1230, %rd807, %rd1229;
	// begin inline asm
	ld.local.u64 %rd811, [%rd1];
	// end inline asm
	ld.local.u64 	%rd814, [%rd1028];
	// begin inline asm
	st.local.u64 [%rd1], %rd814;
	// end inline asm
	add.s64 	%rd1231, %rd811, %rd1230;
	// begin inline asm
	ld.local.u64 %rd815, [%rd1];
	// end inline asm
	ld.local.u64 	%rd818, [%rd1028];
	// begin inline asm
	st.local.u64 [%rd1], %rd818;
	// end inline asm
	add.s64 	%rd1232, %rd815, %rd1231;
	// begin inline asm
	ld.local.u64 %rd819, [%rd1];
	// end inline asm
	ld.local.u64 	%rd822, [%rd1028];
	// begin inline asm
	st.local.u64 [%rd1], %rd822;
	// end inline asm
	add.s64 	%rd1233, %rd819, %rd1232;
	// begin inline asm
	ld.local.u64 %rd823, [%rd1];
	// end inline asm
	ld.local.u64 	%rd826, [%rd1028];
	// begin inline asm
	st.local.u64 [%rd1], %rd826;
	// end inline asm
	add.s64 	%rd1234, %rd823, %rd1233;
	// begin inline asm
	ld.local.u64 %rd827, [%rd1];
	// end inline asm
	ld.local.u64 	%rd830, [%rd1028];
	// begin inline asm
	st.local.u64 [%rd1], %rd830;
	// end inline asm
	add.s64 	%rd1235, %rd827, %rd1234;
	// begin inline asm
	ld.local.u64 %rd831, [%rd1];
	// end inline asm
	ld.local.u64 	%rd834, [%rd1028];
	// begin inline asm
	st.local.u64 [%rd1], %rd834;
	// end inline asm
	add.s64 	%rd1236, %rd831, %rd1235;
	// begin inline asm
	ld.local.u64 %rd835, [%rd1];
	// end inline asm
	ld.local.u64 	%rd838, [%rd1028];
	// begin inline asm
	st.local.u64 [%rd1], %rd838;
	// end inline asm
	add.s64 	%rd1237, %rd835, %rd1236;
	// begin inline asm
	ld.local.u64 %rd839, [%rd1];
	// end inline asm
	ld.local.u64 	%rd842, [%rd1028];
	// begin inline asm
	st.local.u64 [%rd1], %rd842;
	// end inline asm
	add.s64 	%rd1238, %rd839, %rd1237;
	// begin inline asm
	ld.local.u64 %rd843, [%rd1];
	// end inline asm
	ld.local.u64 	%rd846, [%rd1028];
	// begin inline asm
	st.local.u64 [%rd1], %rd846;
	// end inline asm
	add.s64 	%rd1239, %rd843, %rd1238;
	// begin inline asm
	ld.local.u64 %rd847, [%rd1];
	// end inline asm
	ld.local.u64 	%rd850, [%rd1028];
	// begin inline asm
	st.local.u64 [%rd1], %rd850;
	// end inline asm
	add.s64 	%rd1240, %rd847, %rd1239;
	// begin inline asm
	ld.local.u64 %rd851, [%rd1];
	// end inline asm
	ld.local.u64 	%rd854, [%rd1028];
	// begin inline asm
	st.local.u64 [%rd1], %rd854;
	// end inline asm
	add.s64 	%rd1241, %rd851, %rd1240;
	// begin inline asm
	ld.local.u64 %rd855, [%rd1];
	// end inline asm
	ld.local.u64 	%rd858, [%rd1028];
	// begin inline asm
	st.local.u64 [%rd1], %rd858;
	// end inline asm
	add.s64 	%rd1242, %rd855, %rd1241;
	// begin inline asm
	ld.local.u64 %rd859, [%rd1];
	// end inline asm
	ld.local.u64 	%rd862, [%rd1028];
	// begin inline asm
	st.local.u64 [%rd1], %rd862;
	// end inline asm
	add.s64 	%rd1243, %rd859, %rd1242;
	// begin inline asm
	ld.local.u64 %rd863, [%rd1];
	// end inline asm
	ld.local.u64 	%rd866, [%rd1028];
	// begin inline asm
	st.local.u64 [%rd1], %rd866;
	// end inline asm
	add.s64 	%rd1244, %rd863, %rd1243;
	// begin inline asm
	ld.local.u64 %rd867, [%rd1];
	// end inline asm
	ld.local.u64 	%rd870, [%rd1028];
	// begin inline asm
	st.local.u64 [%rd1], %rd870;
	// end inline asm
	add.s64 	%rd1245, %rd867, %rd1244;
	// begin inline asm
	ld.local.u64 %rd871, [%rd1];
	// end inline asm
	ld.local.u64 	%rd874, [%rd1028];
	// begin inline asm
	st.local.u64 [%rd1], %rd874;
	// end inline asm
	add.s64 	%rd1246, %rd871, %rd1245;
	// begin inline asm
	ld.local.u64 %rd875, [%rd1];
	// end inline asm
	ld.local.u64 	%rd878, [%rd1028];
	// begin inline asm
	st.local.u64 [%rd1], %rd878;
	// end inline asm
	add.s64 	%rd1247, %rd875, %rd1246;
	// begin inline asm
	ld.local.u64 %rd879, [%rd1];
	// end inline asm
	ld.local.u64 	%rd882, [%rd1028];
	// begin inline asm
	st.local.u64 [%rd1], %rd882;
	// end inline asm
	add.s64 	%rd1248, %rd879, %rd1247;
	// begin inline asm
	ld.local.u64 %rd883, [%rd1];
	// end inline asm
	ld.local.u64 	%rd886, [%rd1028];
	// begin inline asm
	st.local.u64 [%rd1], %rd886;
	// end inline asm
	add.s64 	%rd1249, %rd883, %rd1248;
	// begin inline asm
	ld.local.u64 %rd887, [%rd1];
	// end inline asm
	ld.local.u64 	%rd890, [%rd1028];
	// begin inline asm
	st.local.u64 [%rd1], %rd890;
	// end inline asm
	add.s64 	%rd1250, %rd887, %rd1249;
	// begin inline asm
	ld.local.u64 %rd891, [%rd1];
	// end inline asm
	ld.local.u64 	%rd894, [%rd1028];
	// begin inline asm
	st.local.u64 [%rd1], %rd894;
	// end inline asm
	add.s64 	%rd1251, %rd891, %rd1250;
	// begin inline asm
	ld.local.u64 %rd895, [%rd1];
	// end inline asm
	ld.local.u64 	%rd898, [%rd1028];
	// begin inline asm
	st.local.u64 [%rd1], %rd898;
	// end inline asm
	add.s64 	%rd1252, %rd895, %rd1251;
	// begin inline asm
	ld.local.u64 %rd899, [%rd1];
	// end inline asm
	ld.local.u64 	%rd902, [%rd1028];
	// begin inline asm
	st.local.u64 [%rd1], %rd902;
	// end inline asm
	add.s64 	%rd1253, %rd899, %rd1252;
	// begin inline asm
	ld.local.u64 %rd903, [%rd1];
	// end inline asm
	ld.local.u64 	%rd906, [%rd1028];
	// begin inline asm
	st.local.u64 [%rd1], %rd906;
	// end inline asm
	add.s64 	%rd1254, %rd903, %rd1253;
	// begin inline asm
	ld.local.u64 %rd907, [%rd1];
	// end inline asm
	ld.local.u64 	%rd910, [%rd1028];
	// begin inline asm
	st.local.u64 [%rd1], %rd910;
	// end inline asm
	add.s64 	%rd1255, %rd907, %rd1254;
	// begin inline asm
	ld.local.u64 %rd911, [%rd1];
	// end inline asm
	ld.local.u64 	%rd914, [%rd1028];
	// begin inline asm
	st.local.u64 [%rd1], %rd914;
	// end inline asm
	add.s64 	%rd1256, %rd911, %rd1255;
	// begin inline asm
	ld.local.u64 %rd915, [%rd1];
	// end inline asm
	ld.local.u64 	%rd918, [%rd1028];
	// begin inline asm
	st.local.u64 [%rd1], %rd918;
	// end inline asm
	add.s64 	%rd1257, %rd915, %rd1256;
	// begin inline asm
	ld.local.u64 %rd919, [%rd1];
	// end inline asm
	ld.local.u64 	%rd922, [%rd1028];
	// begin inline asm
	st.local.u64 [%rd1], %rd922;
	// end inline asm
	add.s64 	%rd1258, %rd919, %rd1257;
	// begin inline asm
	ld.local.u64 %rd923, [%rd1];
	// end inline asm
	ld.local.u64 	%rd926, [%rd1028];
	// begin inline asm
	st.local.u64 [%rd1], %rd926;
	// end inline asm
	add.s64 	%rd1259, %rd923, %rd1258;
	// begin inline asm
	ld.local.u64 %rd927, [%rd1];
	// end inline asm
	ld.local.u64 	%rd930, [%rd1028];
	// begin inline asm
	st.local.u64 [%rd1], %rd930;
	// end inline asm
	add.s64 	%rd1260, %rd927, %rd1259;
	// begin inline asm
	ld.local.u64 %rd931, [%rd1];
	// end inline asm
	ld.local.u64 	%rd934, [%rd1028];
	// begin inline asm
	st.local.u64 [%rd1], %rd934;
	// end inline asm
	add.s64 	%rd1261, %rd931, %rd1260;
	// begin inline asm
	ld.local.u64 %rd935, [%rd1];
	// end inline asm
	ld.local.u64 	%rd938, [%rd1028];
	// begin inline asm
	st.local.u64 [%rd1], %rd938;
	// end inline asm
	add.s64 	%rd1262, %rd935, %rd1261;
	// begin inline asm
	ld.local.u64 %rd939, [%rd1];
	// end inline asm
	ld.local.u64 	%rd942, [%rd1028];
	// begin inline asm
	st.local.u64 [%rd1], %rd942;
	// end inline asm
	add.s64 	%rd1263, %rd939, %rd1262;
	// begin inline asm
	ld.local.u64 %rd943, [%rd1];
	// end inline asm
	ld.local.u64 	%rd946, [%rd1028];
	// begin inline asm
	st.local.u64 [%rd1], %rd946;
	// end inline asm
	add.s64 	%rd1264, %rd943, %rd1263;
	// begin inline asm
	ld.local.u64 %rd947, [%rd1];
	// end inline asm
	ld.local.u64 	%rd950, [%rd1028];
	// begin inline asm
	st.local.u64 [%rd1], %rd950;
	// end inline asm
	add.s64 	%rd1265, %rd947, %rd1264;
	// begin inline asm
	ld.local.u64 %rd951, [%rd1];
	// end inline asm
	ld.local.u64 	%rd954, [%rd1028];
	// begin inline asm
	st.local.u64 [%rd1], %rd954;
	// end inline asm
	add.s64 	%rd1266, %rd951, %rd1265;
	// begin inline asm
	ld.local.u64 %rd955, [%rd1];
	// end inline asm
	ld.local.u64 	%rd958, [%rd1028];
	// begin inline asm
	st.local.u64 [%rd1], %rd958;
	// end inline asm
	add.s64 	%rd1267, %rd955, %rd1266;
	// begin inline asm
	ld.local.u64 %rd959, [%rd1];
	// end inline asm
	ld.local.u64 	%rd962, [%rd1028];
	// begin inline asm
	st.local.u64 [%rd1], %rd962;
	// end inline asm
	add.s64 	%rd1268, %rd959, %rd1267;
	// begin inline asm
	ld.local.u64 %rd963, [%rd1];
	// end inline asm
	ld.local.u64 	%rd966, [%rd1028];
	// begin inline asm
	st.local.u64 [%rd1], %rd966;
	// end inline asm
	add.s64 	%rd1269, %rd963, %rd1268;
	// begin inline asm
	ld.local.u64 %rd967, [%rd1];
	// end inline asm
	ld.local.u64 	%rd970, [%rd1028];
	// begin inline asm
	st.local.u64 [%rd1], %rd970;
	// end inline asm
	add.s64 	%rd1270, %rd967, %rd1269;
	// begin inline asm
	ld.local.u64 %rd971, [%rd1];
	// end inline asm
	ld.local.u64 	%rd974, [%rd1028];
	// begin inline asm
	st.local.u64 [%rd1], %rd974;
	// end inline asm
	add.s64 	%rd1271, %rd971, %rd1270;
	// begin inline asm
	ld.local.u64 %rd975, [%rd1];
	// end inline asm
	ld.local.u64 	%rd978, [%rd1028];
	// begin inline asm
	st.local.u64 [%rd1], %rd978;
	// end inline asm
	add.s64 	%rd1272, %rd975, %rd1271;
	// begin inline asm
	ld.local.u64 %rd979, [%rd1];
	// end inline asm
	ld.local.u64 	%rd982, [%rd1028];
	// begin inline asm
	st.local.u64 [%rd1], %rd982;
	// end inline asm
	add.s64 	%rd1273, %rd979, %rd1272;
	// begin inline asm
	ld.local.u64 %rd983, [%rd1];
	// end inline asm
	ld.local.u64 	%rd986, [%rd1028];
	// begin inline asm
	st.local.u64 [%rd1], %rd986;
	// end inline asm
	add.s64 	%rd1274, %rd983, %rd1273;
	// begin inline asm
	ld.local.u64 %rd987, [%rd1];
	// end inline asm
	ld.local.u64 	%rd990, [%rd1028];
	// begin inline asm
	st.local.u64 [%rd1], %rd990;
	// end inline asm
	add.s64 	%rd1275, %rd987, %rd1274;
	// begin inline asm
	ld.local.u64 %rd991, [%rd1];
	// end inline asm
	ld.local.u64 	%rd994, [%rd1028];
	// begin inline asm
	st.local.u64 [%rd1], %rd994;
	// end inline asm
	add.s64 	%rd1276, %rd991, %rd1275;
	// begin inline asm
	ld.local.u64 %rd995, [%rd1];
	// end inline asm
	ld.local.u64 	%rd998, [%rd1028];
	// begin inline asm
	st.local.u64 [%rd1], %rd998;
	// end inline asm
	add.s64 	%rd1277, %rd995, %rd1276;
	// begin inline asm
	ld.local.u64 %rd999, [%rd1];
	// end inline asm
	ld.local.u64 	%rd1002, [%rd1028];
	// begin inline asm
	st.local.u64 [%rd1], %rd1002;
	// end inline asm
	add.s64 	%rd1278, %rd999, %rd1277;
	// begin inline asm
	ld.local.u64 %rd1003, [%rd1];
	// end inline asm
	ld.local.u64 	%rd1006, [%rd1028];
	// begin inline asm
	st.local.u64 [%rd1], %rd1006;
	// end inline asm
	add.s64 	%rd1279, %rd1003, %rd1278;
	// begin inline asm
	ld.local.u64 %rd1007, [%rd1];
	// end inline asm
	ld.local.u64 	%rd1010, [%rd1028];
	// begin inline asm
	st.local.u64 [%rd1], %rd1010;
	// end inline asm
	add.s64 	%rd1280, %rd1007, %rd1279;
	// begin inline asm
	ld.local.u64 %rd1011, [%rd1];
	// end inline asm
	ld.local.u64 	%rd1014, [%rd1028];
	// begin inline asm
	st.local.u64 [%rd1], %rd1014;
	// end inline asm
	add.s64 	%rd1281, %rd1011, %rd1280;
	// begin inline asm
	ld.local.u64 %rd1015, [%rd1];
	// end inline asm
	ld.local.u64 	%rd1018, [%rd1028];
	// begin inline asm
	st.local.u64 [%rd1], %rd1018;
	// end inline asm
	add.s64 	%rd1282, %rd1015, %rd1281;
	// begin inline asm
	ld.local.u64 %rd1019, [%rd1];
	// end inline asm
	ld.local.u64 	%rd1022, [%rd1028];
	// begin inline asm
	st.local.u64 [%rd1], %rd1022;
	// end inline asm
	add.s64 	%rd1283, %rd1019, %rd1282;
	// begin inline asm
	ld.local.u64 %rd1023, [%rd1];
	// end inline asm
	ld.local.u64 	%rd1026, [%rd1028];
	// begin inline asm
	st.local.u64 [%rd1], %rd1026;
	// end inline asm
	add.s64 	%rd1284, %rd1023, %rd1283;
	cvta.to.global.u64 	%rd1285, %rd1027;
	mul.wide.u32 	%rd1286, %r4, 8;
	add.s64 	%rd1287, %rd1285, %rd1286;
	st.global.u64 	[%rd1287], %rd1284;
	ret;

}


// ===== COMPILED SASS (sm_100) =====

	.target	sm_100

	.elftype	@"ET_EXEC"


//--------------------- .note.nv.tkinfo           --------------------------
	.section	.note.nv.tkinfo,"",@"SHT_NOTE"
	.sectionflags	@"SHF_NOTE_NV_TKINFO"
	.tkinfo
        /*0018*/ 	.word	0x00000002
        /*0030*/ 	.string	""
        /*0030*/ 	.string	"ptxas"
        /*0030*/ 	.string	"Cuda compilation tools, release 13.0, V13.0.88"
        /*0030*/ 	.string	"Build cuda_13.0.r13.0/compiler.36424714_0"
        /*0030*/ 	.string	"-arch sm_100 -m 64 "



//--------------------- .note.nv.cuinfo           --------------------------
	.section	.note.nv.cuinfo,"",@"SHT_NOTE"
	.sectionflags	@"SHF_NOTE_NV_CUINFO"
        /*0018*/ 	.short	0x0002
        /*001a*/ 	.short	0x0064
        /*001c*/ 	.short	0x0082
	.zero		2


//--------------------- .nv.info                  --------------------------
	.section	.nv.info,"",@"SHT_CUDA_INFO"
	.align	4


	//----- nvinfo : EIATTR_REGCOUNT
	.align		4
        /*0000*/ 	.byte	0x04, 0x2f
        /*0002*/ 	.short	(.L_1 - .L_0)
	.align		4
.L_0:
        /*0004*/ 	.word	index@(_Z18local_mem_ptx_testPy)
        /*0008*/ 	.word	0x00000020


	//----- nvinfo : EIATTR_FRAME_SIZE
	.align		4
.L_1:
        /*000c*/ 	.byte	0x04, 0x11
        /*000e*/ 	.short	(.L_3 - .L_2)
	.align		4
.L_2:
        /*0010*/ 	.word	index@(_Z18local_mem_ptx_testPy)
        /*0014*/ 	.word	0x00000008


	//----- nvinfo : EIATTR_MIN_STACK_SIZE
	.align		4
.L_3:
        /*0018*/ 	.byte	0x04, 0x12
        /*001a*/ 	.short	(.L_5 - .L_4)
	.align		4
.L_4:
        /*001c*/ 	.word	index@(_Z18local_mem_ptx_testPy)
        /*0020*/ 	.word	0x00000008
.L_5:


//--------------------- .nv.compat                --------------------------
	.section	.nv.compat,"",@"SHT_CUDA_COMPAT_INFO"
	.align	4
        /*0000*/ 	.byte	0x02, 0x09, 0x00, 0x00, 0x02, 0x02, 0x01, 0x00, 0x02, 0x05, 0x05, 0x00, 0x03, 0x07, 0x01, 0x01
        /*0010*/ 	.byte	0x02, 0x03, 0x00, 0x00, 0x02, 0x06, 0x01, 0x00, 0x04, 0x0b, 0x08, 0x00, 0x09, 0x00, 0x00, 0x00
        /*0020*/ 	.byte	0x00, 0x00, 0x00, 0x00


//--------------------- .nv.info._Z18local_mem_ptx_testPy --------------------------
	.section	.nv.info._Z18local_mem_ptx_testPy,"",@"SHT_CUDA_INFO"
	.sectionflags	@""
	.align	4


	//----- nvinfo : EIATTR_CUDA_API_VERSION
	.align		4
        /*0000*/ 	.byte	0x04, 0x37
        /*0002*/ 	.short	(.L_7 - .L_6)
.L_6:
        /*0004*/ 	.word	0x00000082


	//----- nvinfo : EIATTR_KPARAM_INFO
	.align		4
.L_7:
        /*0008*/ 	.byte	0x04, 0x17
        /*000a*/ 	.short	(.L_9 - .L_8)
.L_8:
        /*000c*/ 	.word	0x00000000
        /*0010*/ 	.short	0x0000
        /*0012*/ 	.short	0x0000
        /*0014*/ 	.byte	0x00, 0xf5, 0x21, 0x00


	//----- nvinfo : EIATTR_SPARSE_MMA_MASK
	.align		4
.L_9:
        /*0018*/ 	.byte	0x03, 0x50
        /*001a*/ 	.short	0x0000


	//----- nvinfo : EIATTR_MAXREG_COUNT
	.align		4
        /*001c*/ 	.byte	0x03, 0x1b
        /*001e*/ 	.short	0x00ff


	//----- nvinfo : EIATTR_MERCURY_ISA_VERSION
	.align		4
        /*0020*/ 	.byte	0x03, 0x5f
        /*0022*/ 	.short	0x0101


	//----- nvinfo : EIATTR_VRC_CTA_INIT_COUNT
	.align		4
        /*0024*/ 	.byte	0x02, 0x4a
	.zero		1
	.zero		1


	//----- nvinfo : EIATTR_EXIT_INSTR_OFFSETS
	.align		4
        /*0028*/ 	.byte	0x04, 0x1c
        /*002a*/ 	.short	(.L_11 - .L_10)


	//   ....[0]....
.L_10:
        /*002c*/ 	.word	0x000030e0


	//----- nvinfo : EIATTR_CBANK_PARAM_SIZE
	.align		4
.L_11:
        /*0030*/ 	.byte	0x03, 0x19
        /*0032*/ 	.short	0x0008


	//----- nvinfo : EIATTR_PARAM_CBANK
	.align		4
        /*0034*/ 	.byte	0x04, 0x0a
        /*0036*/ 	.short	(.L_13 - .L_12)
	.align		4
.L_12:
        /*0038*/ 	.word	index@(.nv.constant0._Z18local_mem_ptx_testPy)
        /*003c*/ 	.short	0x0380
        /*003e*/ 	.short	0x0008


	//----- nvinfo : EIATTR_SW_WAR
	.align		4
.L_13:
        /*0040*/ 	.byte	0x04, 0x36
        /*0042*/ 	.short	(.L_15 - .L_14)
.L_14:
        /*0044*/ 	.word	0x00000008
.L_15:


//--------------------- .nv.callgraph             --------------------------
	.section	.nv.callgraph,"",@"SHT_CUDA_CALLGRAPH"
	.align	4
	.sectionentsize	8
	.align		4
        /*0000*/ 	.word	0x00000000
	.align		4
        /*0004*/ 	.word	0xffffffff
	.align		4
        /*0008*/ 	.word	0x00000000
	.align		4
        /*000c*/ 	.word	0xfffffffe
	.align		4
        /*0010*/ 	.word	0x00000000
	.align		4
        /*0014*/ 	.word	0xfffffffd
	.align		4
        /*0018*/ 	.word	0x00000000
	.align		4
        /*001c*/ 	.word	0xfffffffc


//--------------------- .text._Z18local_mem_ptx_testPy --------------------------
	.section	.text._Z18local_mem_ptx_testPy,"ax",@progbits
	.align	128
        .global         _Z18local_mem_ptx_testPy
        .type           _Z18local_mem_ptx_testPy,@function
        .size           _Z18local_mem_ptx_testPy,(.L_x_1 - _Z18local_mem_ptx_testPy)
        .other          _Z18local_mem_ptx_testPy,@"STO_CUDA_ENTRY STV_DEFAULT"
_Z18local_mem_ptx_testPy:
.text._Z18local_mem_ptx_testPy:
[----:B------:R-:W0:Y:S01]  /*0000*/  LDC R1, c[0x0][0x37c] ;  /* 0x0000df00ff017b82 */ /* 0x000e220000000800 */
[----:B------:R-:W1:Y:S07]  /*0010*/  S2R R3, SR_TID.X ;  /* 0x0000000000037919 */ /* 0x000e6e0000002100 */
[----:B------:R-:W1:Y:S01]  /*0020*/  S2UR UR4, SR_CTAID.X ;  /* 0x00000000000479c3 */ /* 0x000e620000002500 */
[----:B0-----:R-:W-:-:S07]  /*0030*/  VIADD R1, R1, 0xfffffff8 ;  /* 0xfffffff801017836 */ /* 0x001fce0000000000 */
[----:B------:R-:W1:Y:S08]  /*0040*/  LDC R2, c[0x0][0x360] ;  /* 0x0000d800ff027b82 */ /* 0x000e700000000800 */
[----:B------:R-:W0:Y:S01]  /*0050*/  LDC R0, c[0x0][0x2f8] ;  /* 0x0000be00ff007b82 */ /* 0x000e220000000800 */
[----:B-1----:R-:W-:Y:S02]  /*0060*/  IMAD R2, R2, UR4, R3 ;  /* 0x0000000402027c24 */ /* 0x002fe4000f8e0203 */
[----:B------:R-:W-:-:S05]  /*0070*/  IMAD.MOV.U32 R3, RZ, RZ, RZ ;  /* 0x000000ffff037224 */ /* 0x000fca00078e00ff */
[----:B------:R-:W-:Y:S01]  /*0080*/  STL.64 [R1], R2 ;  /* 0x0000000201007387 */ /* 0x000fe20000100a00 */
[----:B0-----:R-:W-:-:S05]  /*0090*/  IADD3 R27, PT, PT, -R0, R1, R0 ;  /* 0x00000001001b7210 */ /* 0x001fca0007ffe100 */
[----:B------:R-:W2:Y:S04]  /*00a0*/  LDL.64 R6, [R27] ;  /* 0x000000001b067983 */ /* 0x000ea80000100a00 */
[----:B------:R-:W-:Y:S04]  /*00b0*/  STL.64 [R27], R2 ;  /* 0x000000021b007387 */ /* 0x000fe80000100a00 */
[----:B------:R-:W3:Y:S04]  /*00c0*/  LDL.64 R10, [R1] ;  /* 0x00000000010a7983 */ /* 0x000ee80000100a00 */
[----:B---3--:R0:W-:Y:S04]  /*00d0*/  STL.64 [R27], R10 ;  /* 0x0000000a1b007387 */ /* 0x0081e80000100a00 */
[----:B------:R-:W3:Y:S04]  /*00e0*/  LDL.64 R4, [R1] ;  /* 0x0000000001047983 */ /* 0x000ee80000100a00 */
[----:B---3--:R1:W-:Y:S04]  /*00f0*/  STL.64 [R27], R4 ;  /* 0x000000041b007387 */ /* 0x0083e80000100a00 */
[----:B------:R-:W3:Y:S04]  /*0100*/  LDL.64 R8, [R1] ;  /* 0x0000000001087983 */ /* 0x000ee80000100a00 */
[----:B---3--:R3:W-:Y:S04]  /*0110*/  STL.64 [R27], R8 ;  /* 0x000000081b007387 */ /* 0x0087e80000100a00 */
[----:B------:R-:W4:Y:S04]  /*0120*/  LDL.64 R14, [R1] ;  /* 0x00000000010e7983 */ /* 0x000f280000100a00 */
[----:B----4-:R4:W-:Y:S04]  /*0130*/  STL.64 [R27], R14 ;  /* 0x0000000e1b007387 */ /* 0x0109e80000100a00 */
[----:B------:R-:W5:Y:S04]  /*0140*/  LDL.64 R12, [R1] ;  /* 0x00000000010c7983 */ /* 0x000f680000100a00 */
[----:B-----5:R5:W-:Y:S04]  /*0150*/  STL.64 [R27], R12 ;  /* 0x0000000c1b007387 */ /* 0x020be80000100a00 */
[----:B------:R-:W2:Y:S04]  /*0160*/  LDL.64 R20, [R1] ;  /* 0x0000000001147983 */ /* 0x000ea80000100a00 */
[----:B--2---:R-:W-:Y:S04]  /*0170*/  STL.64 [R27], R20 ;  /* 0x000000141b007387 */ /* 0x004fe80000100a00 */
[----:B------:R-:W2:Y:S04]  /*0180*/  LDL.64 R24, [R1] ;  /* 0x0000000001187983 */ /* 0x000ea80000100a00 */
[----:B--2---:R2:W-:Y:S04]  /*0190*/  STL.64 [R27], R24 ;  /* 0x000000181b007387 */ /* 0x0045e80000100a00 */
[----:B------:R-:W3:Y:S01]  /*01a0*/  LDL.64 R16, [R1] ;  /* 0x0000000001107983 */ /* 0x000ee20000100a00 */
[----:B------:R-:W-:-:S03]  /*01b0*/  IADD3 R29, P0, P1, R10, R2, R6 ;  /* 0x000000020a1d7210 */ /* 0x000fc6000791e006 */
[----:B---3--:R3:W-:Y:S04]  /*01c0*/  STL.64 [R27], R16 ;  /* 0x000000101b007387 */ /* 0x0087e80000100a00 */
[----:B------:R-:W4:Y:S01]  /*01d0*/  LDL.64 R22, [R1] ;  /* 0x0000000001167983 */ /* 0x000f220000100a00 */
[----:B------:R-:W-:-:S03]  /*01e0*/  IADD3.X R0, PT, PT, R11, R3, R7, P0, P1 ;  /* 0x000000030b007210 */ /* 0x000fc600007e2407 */
[----:B----4-:R4:W-:Y:S04]  /*01f0*/  STL.64 [R27], R22 ;  /* 0x000000161b007387 */ /* 0x0109e80000100a00 */
[----:B0-----:R-:W5:Y:S04]  /*0200*/  LDL.64 R10, [R1] ;  /* 0x00000000010a7983 */ /* 0x001f680000100a00 */
[----:B-----5:R-:W-:Y:S04]  /*0210*/  STL.64 [R27], R10 ;  /* 0x0000000a1b007387 */ /* 0x020fe80000100a00 */
[----:B------:R-:W5:Y:S01]  /*0220*/  LDL.64 R6, [R1] ;  /* 0x0000000001067983 */ /* 0x000f620000100a00 */
[----:B------:R-:W-:-:S03]  /*0230*/  IADD3 R3, P0, P1, R8, R4, R29 ;  /* 0x0000000408037210 */ /* 0x000fc6000791e01d */
[----:B-----5:R0:W-:Y:S04]  /*0240*/  STL.64 [R27], R6 ;  /* 0x000000061b007387 */ /* 0x0201e80000100a00 */
[----:B------:R-:W5:Y:S01]  /*0250*/  LDL.64 R18, [R1] ;  /* 0x0000000001127983 */ /* 0x000f620000100a00 */
[----:B------:R-:W-:-:S03]  /*0260*/  IADD3.X R29, PT, PT, R9, R5, R0, P0, P1 ;  /* 0x00000005091d7210 */ /* 0x000fc600007e2400 */
[----:B-----5:R-:W-:Y:S04]  /*0270*/  STL.64 [R27], R18 ;  /* 0x000000121b007387 */ /* 0x020fe80000100a00 */
[----:B-1----:R-:W5:Y:S01]  /*0280*/  LDL.64 R4, [R1] ;  /* 0x0000000001047983 */ /* 0x002f620000100a00 */
[----:B------:R-:W-:-:S03]  /*0290*/  IADD3 R3, P0, P1, R12, R14, R3 ;  /* 0x0000000e0c037210 */ /* 0x000fc6000791e003 */
[----:B-----5:R1:W-:Y:S04]  /*02a0*/  STL.64 [R27], R4 ;  /* 0x000000041b007387 */ /* 0x0203e80000100a00 */
[----:B------:R-:W5:Y:S01]  /*02b0*/  LDL.64 R8, [R1] ;  /* 0x0000000001087983 */ /* 0x000f620000100a00 */
[----:B------:R-:W-:-:S03]  /*02c0*/  IADD3.X R29, PT, PT, R13, R15, R29, P0, P1 ;  /* 0x0000000f0d1d7210 */ /* 0x000fc600007e241d */
[----:B-----5:R5:W-:Y:S04]  /*02d0*/  STL.64 [R27], R8 ;  /* 0x000000081b007387 */ /* 0x020be80000100a00 */
[----:B------:R-:W2:Y:S01]  /*02e0*/  LDL.64 R14, [R1] ;  /* 0x00000000010e7983 */ /* 0x000ea20000100a00 */
[----:B------:R-:W-:-:S03]  /*02f0*/  IADD3 R3, P0, P1, R24, R20, R3 ;  /* 0x0000001418037210 */ /* 0x000fc6000791e003 */
[----:B--2---:R2:W-:Y:S04]  /*0300*/  STL.64 [R27], R14 ;  /* 0x0000000e1b007387 */ /* 0x0045e80000100a00 */
[----:B------:R-:W3:Y:S01]  /*0310*/  LDL.64 R12, [R1] ;  /* 0x00000000010c7983 */ /* 0x000ee20000100a00 */
[----:B------:R-:W-:-:S03]  /*0320*/  IADD3.X R29, PT, PT, R25, R21, R29, P0, P1 ;  /* 0x00000015191d7210 */ /* 0x000fc600007e241d */
[----:B---3--:R-:W-:Y:S04]  /*0330*/  STL.64 [R27], R12 ;  /* 0x0000000c1b007387 */ /* 0x008fe80000100a00 */
[----:B------:R-:W3:Y:S01]  /*0340*/  LDL.64 R24, [R1] ;  /* 0x0000000001187983 */ /* 0x000ee20000100a00 */
[----:B------:R-:W-:-:S03]  /*0350*/  IADD3 R3, P0, P1, R22, R16, R3 ;  /* 0x0000001016037210 */ /* 0x000fc6000791e003 */
[----:B---3--:R3:W-:Y:S04]  /*0360*/  STL.64 [R27], R24 ;  /* 0x000000181b007387 */ /* 0x0087e80000100a00 */
[----:B------:R-:W4:Y:S01]  /*0370*/  LDL.64 R20, [R1] ;  /* 0x0000000001147983 */ /* 0x000f220000100a00 */
[----:B------:R-:W-:-:S03]  /*0380*/  IADD3.X R29, PT, PT, R23, R17, R29, P0, P1 ;  /* 0x00000011171d7210 */ /* 0x000fc600007e241d */
[----:B----4-:R4:W-:Y:S04]  /*0390*/  STL.64 [R27], R20 ;  /* 0x000000141b007387 */ /* 0x0109e80000100a00 */
[----:B------:R-:W5:Y:S01]  /*03a0*/  LDL.64 R16, [R1] ;  /* 0x0000000001107983 */ /* 0x000f620000100a00 */
[----:B------:R-:W-:-:S03]  /*03b0*/  IADD3 R3, P0, P1, R6, R10, R3 ;  /* 0x0000000a06037210 */ /* 0x000fc6000791e003 */
[----:B-----5:R5:W-:Y:S04]  /*03c0*/  STL.64 [R27], R16 ;  /* 0x000000101b007387 */ /* 0x020be80000100a00 */
[----:B------:R-:W2:Y:S01]  /*03d0*/  LDL.64 R22, [R1] ;  /* 0x0000000001167983 */ /* 0x000ea20000100a00 */
[----:B------:R-:W-:-:S03]  /*03e0*/  IADD3.X R29, PT, PT, R7, R11, R29, P0, P1 ;  /* 0x0000000b071d7210 */ /* 0x000fc600007e241d */
[----:B--2---:R-:W-:Y:S04]  /*03f0*/  STL.64 [R27], R22 ;  /* 0x000000161b007387 */ /* 0x004fe80000100a00 */
[----:B0-----:R-:W2:Y:S01]  /*0400*/  LDL.64 R6, [R1] ;  /* 0x0000000001067983 */ /* 0x001ea20000100a00 */
[----:B------:R-:W-:-:S03]  /*0410*/  IADD3 R3, P0, P1, R4, R18, R3 ;  /* 0x0000001204037210 */ /* 0x000fc6000791e003 */
[----:B--2---:R0:W-:Y:S04]  /*0420*/  STL.64 [R27], R6 ;  /* 0x000000061b007387 */ /* 0x0041e80000100a00 */
[----:B------:R-:W2:Y:S01]  /*0430*/  LDL.64 R10, [R1] ;  /* 0x00000000010a7983 */ /* 0x000ea20000100a00 */
[----:B------:R-:W-:-:S03]  /*0440*/  IADD3.X R29, PT, PT, R5, R19, R29, P0, P1 ;  /* 0x00000013051d7210 */ /* 0x000fc600007e241d */
[----:B--2---:R-:W-:Y:S04]  /*0450*/  STL.64 [R27], R10 ;  /* 0x0000000a1b007387 */ /* 0x004fe80000100a00 */
[----:B-1----:R-:W2:Y:S01]  /*0460*/  LDL.64 R4, [R1] ;  /* 0x0000000001047983 */ /* 0x002ea20000100a00 */
[----:B------:R-:W-:-:S03]  /*0470*/  IADD3 R3, P0, P1, R14, R8, R3 ;  /* 0x000000080e037210 */ /* 0x000fc6000791e003 */
[----:B--2---:R1:W-:Y:S04]  /*0480*/  STL.64 [R27], R4 ;  /* 0x000000041b007387 */ /* 0x0043e80000100a00 */
[----:B------:R-:W2:Y:S01]  /*0490*/  LDL.64 R18, [R1] ;  /* 0x0000000001127983 */ /* 0x000ea20000100a00 */
[----:B------:R-:W-:-:S03]  /*04a0*/  IADD3.X R29, PT, PT, R15, R9, R29, P0, P1 ;  /* 0x000000090f1d7210 */ /* 0x000fc600007e241d */
[----:B--2---:R2:W-:Y:S04]  /*04b0*/  STL.64 [R27], R18 ;  /* 0x000000121b007387 */ /* 0x0045e80000100a00 */
[----:B------:R-:W3:Y:S01]  /*04c0*/  LDL.64 R8, [R1] ;  /* 0x0000000001087983 */ /* 0x000ee20000100a00 */
[----:B------:R-:W-:-:S03]  /*04d0*/  IADD3 R3, P0, P1, R24, R12, R3 ;  /* 0x0000000c18037210 */ /* 0x000fc6000791e003 */
[----:B---3--:R3:W-:Y:S04]  /*04e0*/  STL.64 [R27], R8 ;  /* 0x000000081b007387 */ /* 0x0087e80000100a00 */
[----:B------:R-:W4:Y:S01]  /*04f0*/  LDL.64 R14, [R1] ;  /* 0x00000000010e7983 */ /* 0x000f220000100a00 */
[----:B------:R-:W-:-:S03]  /*0500*/  IADD3.X R29, PT, PT, R25, R13, R29, P0, P1 ;  /* 0x0000000d191d7210 */ /* 0x000fc600007e241d */
[----:B----4-:R-:W-:Y:S04]  /*0510*/  STL.64 [R27], R14 ;  /* 0x0000000e1b007387 */ /* 0x010fe80000100a00 */
[----:B------:R-:W4:Y:S01]  /*0520*/  LDL.64 R24, [R1] ;  /* 0x0000000001187983 */ /* 0x000f220000100a00 */
[----:B------:R-:W-:-:S03]  /*0530*/  IADD3 R3, P0, P1, R16, R20, R3 ;  /* 0x0000001410037210 */ /* 0x000fc6000791e003 */
[----:B----4-:R4:W-:Y:S04]  /*0540*/  STL.64 [R27], R24 ;  /* 0x000000181b007387 */ /* 0x0109e80000100a00 */
        /* <DEDUP_REMOVED lines=9> */
[----:B0-----:R-:W3:Y:S01]  /*05e0*/  LDL.64 R6, [R1] ;  /* 0x0000000001067983 */ /* 0x001ee20000100a00 */
[----:B------:R-:W-:-:S03]  /*05f0*/  IADD3 R3, P0, P1, R4, R10, R3 ;  /* 0x0000000a04037210 */ /* 0x000fc6000791e003 */
[----:B---3--:R0:W-:Y:S04]  /*0600*/  STL.64 [R27], R6 ;  /* 0x000000061b007387 */ /* 0x0081e80000100a00 */
[----:B------:R-:W3:Y:S01]  /*0610*/  LDL.64 R22, [R1] ;  /* 0x0000000001167983 */ /* 0x000ee20000100a00 */
[----:B------:R-:W-:-:S03]  /*0620*/  IADD3.X R29, PT, PT, R5, R11, R29, P0, P1 ;  /* 0x0000000b051d7210 */ /* 0x000fc600007e241d */
[----:B---3--:R-:W-:Y:S04]  /*0630*/  STL.64 [R27], R22 ;  /* 0x000000161b007387 */ /* 0x008fe80000100a00 */
[----:B-1----:R-:W3:Y:S01]  /*0640*/  LDL.64 R4, [R1] ;  /* 0x0000000001047983 */ /* 0x002ee20000100a00 */
[----:B------:R-:W-:-:S03]  /*0650*/  IADD3 R3, P0, P1, R8, R18, R3 ;  /* 0x0000001208037210 */ /* 0x000fc6000791e003 */
[----:B---3--:R1:W-:Y:S04]  /*0660*/  STL.64 [R27], R4 ;  /* 0x000000041b007387 */ /* 0x0083e80000100a00 */
[----:B------:R-:W3:Y:S01]  /*0670*/  LDL.64 R10, [R1] ;  /* 0x00000000010a7983 */ /* 0x000ee20000100a00 */
[----:B------:R-:W-:-:S03]  /*0680*/  IADD3.X R29, PT, PT, R9, R19, R29, P0, P1 ;  /* 0x00000013091d7210 */ /* 0x000fc600007e241d */
[----:B---3--:R3:W-:Y:S04]  /*0690*/  STL.64 [R27], R10 ;  /* 0x0000000a1b007387 */ /* 0x0087e80000100a00 */
[----:B------:R-:W4:Y:S01]  /*06a0*/  LDL.64 R18, [R1] ;  /* 0x0000000001127983 */ /* 0x000f220000100a00 */
[----:B------:R-:W-:-:S03]  /*06b0*/  IADD3 R3, P0, P1, R24, R14, R3 ;  /* 0x0000000e18037210 */ /* 0x000fc6000791e003 */
[----:B----4-:R4:W-:Y:S04]  /*06c0*/  STL.64 [R27], R18 ;  /* 0x000000121b007387 */ /* 0x0109e80000100a00 */
[----:B------:R-:W5:Y:S01]  /*06d0*/  LDL.64 R8, [R1] ;  /* 0x0000000001087983 */ /* 0x000f620000100a00 */
[----:B------:R-:W-:-:S03]  /*06e0*/  IADD3.X R29, PT, PT, R25, R15, R29, P0, P1 ;  /* 0x0000000f191d7210 */ /* 0x000fc600007e241d */
[----:B-----5:R-:W-:Y:S04]  /*06f0*/  STL.64 [R27], R8 ;  /* 0x000000081b007387 */ /* 0x020fe80000100a00 */
[----:B------:R-:W5:Y:S01]  /*0700*/  LDL.64 R24, [R1] ;  /* 0x0000000001187983 */ /* 0x000f620000100a00 */
[----:B------:R-:W-:-:S03]  /*0710*/  IADD3 R3, P0, P1, R20, R12, R3 ;  /* 0x0000000c14037210 */ /* 0x000fc6000791e003 */
[----:B-----5:R5:W-:Y:S04]  /*0720*/  STL.64 [R27], R24 ;  /* 0x000000181b007387 */ /* 0x020be80000100a00 */
        /* <DEDUP_REMOVED lines=9> */
[----:B0-----:R-:W4:Y:S01]  /*07c0*/  LDL.64 R6, [R1] ;  /* 0x0000000001067983 */ /* 0x001f220000100a00 */
[----:B------:R-:W-:-:S03]  /*07d0*/  IADD3 R3, P0, P1, R4, R22, R3 ;  /* 0x0000001604037210 */ /* 0x000fc6000791e003 */
[----:B----4-:R0:W-:Y:S04]  /*07e0*/  STL.64 [R27], R6 ;  /* 0x000000061b007387 */ /* 0x0101e80000100a00 */
[----:B------:R-:W4:Y:S01]  /*07f0*/  LDL.64 R16, [R1] ;  /* 0x0000000001107983 */ /* 0x000f220000100a00 */
[----:B------:R-:W-:-:S03]  /*0800*/  IADD3.X R29, PT, PT, R5, R23, R29, P0, P1 ;  /* 0x00000017051d7210 */ /* 0x000fc600007e241d */
[----:B----4-:R-:W-:Y:S04]  /*0810*/  STL.64 [R27], R16 ;  /* 0x000000101b007387 */ /* 0x010fe80000100a00 */
[----:B-1----:R-:W4:Y:S01]  /*0820*/  LDL.64 R4, [R1] ;  /* 0x0000000001047983 */ /* 0x002f220000100a00 */
[----:B------:R-:W-:-:S03]  /*0830*/  IADD3 R3, P0, P1, R18, R10, R3 ;  /* 0x0000000a12037210 */ /* 0x000fc6000791e003 */
[----:B----4-:R1:W-:Y:S04]  /*0840*/  STL.64 [R27], R4 ;  /* 0x000000041b007387 */ /* 0x0103e80000100a00 */
        /* <DEDUP_REMOVED lines=9> */
[----:B------:R-:W2:Y:S01]  /*08e0*/  LDL.64 R24, [R1] ;  /* 0x0000000001187983 */ /* 0x000ea20000100a00 */
[----:B------:R-:W-:-:S03]  /*08f0*/  IADD3 R3, P0, P1, R12, R14, R3 ;  /* 0x0000000e0c037210 */ /* 0x000fc6000791e003 */
[----:B--2---:R2:W-:Y:S04]  /*0900*/  STL.64 [R27], R24 ;  /* 0x000000181b007387 */ /* 0x0045e80000100a00 */
        /* <DEDUP_REMOVED lines=9> */
[----:B0-----:R-:W5:Y:S01]  /*09a0*/  LDL.64 R6, [R1] ;  /* 0x0000000001067983 */ /* 0x001f620000100a00 */
        /* <DEDUP_REMOVED lines=56> */
[----:B-----5:R-:W5:Y:S01]  /*0d30*/  LDL.64 R8, [R1] ;  /* 0x0000000001087983 */ /* 0x020f620000100a00 */
        /* <DEDUP_REMOVED lines=14> */
[----:B--2---:R-:W2:Y:S01]  /*0e20*/  LDL.64 R16, [R1] ;  /* 0x0000000001107983 */ /* 0x004ea20000100a00 */
        /* <DEDUP_REMOVED lines=46> */
[----:B---3--:R3:W-:Y:S04]  /*1110*/  STL.64 [R27], R18 ;  /* 0x000000121b007387 */ /* 0x0087e80000100a00 */
        /* <DEDUP_REMOVED lines=33> */
[----:B0-----:R-:W5:Y:S01]  /*1330*/  LDL.64 R6, [R1] ;  /* 0x0000000001067983 */ /* 0x001f620000100a00 */
[----:B------:R-:W-:-:S03]  /*1340*/  IADD3.X R29, PT, PT, R5, R11, R29, P0, P1 ;  /* 0x0000000b051d7210 */ /* 0x000fc600007e241d */
[----:B-----5:R-:W-:Y:S04]  /*1350*/  STL.64 [R27], R6 ;  /* 0x000000061b007387 */ /* 0x020fe80000100a00 */
[----:B-1----:R-:W5:Y:S01]  /*1360*/  LDL.64 R4, [R1] ;  /* 0x0000000001047983 */ /* 0x002f620000100a00 */
[----:B------:R-:W-:-:S03]  /*1370*/  IADD3 R3, P0, P1, R12, R8, R3 ;  /* 0x000000080c037210 */ /* 0x000fc6000791e003 */
[----:B-----5:R0:W-:Y:S04]  /*1380*/  STL.64 [R27], R4 ;  /* 0x000000041b007387 */ /* 0x0201e80000100a00 */
[----:B------:R-:W5:Y:S01]  /*1390*/  LDL.64 R10, [R1] ;  /* 0x00000000010a7983 */ /* 0x000f620000100a00 */
[----:B------:R-:W-:-:S03]  /*13a0*/  IADD3.X R29, PT, PT, R13, R9, R29, P0, P1 ;  /* 0x000000090d1d7210 */ /* 0x000fc600007e241d */
[----:B-----5:R-:W-:Y:S04]  /*13b0*/  STL.64 [R27], R10 ;  /* 0x0000000a1b007387 */ /* 0x020fe80000100a00 */
[----:B------:R-:W5:Y:S01]  /*13c0*/  LDL.64 R8, [R1] ;  /* 0x0000000001087983 */ /* 0x000f620000100a00 */
        /* <DEDUP_REMOVED lines=23> */
[----:B0-----:R-:W3:Y:S01]  /*1540*/  LDL.64 R4, [R1] ;  /* 0x0000000001047983 */ /* 0x001ee20000100a00 */
[----:B------:R-:W-:-:S03]  /*1550*/  IADD3 R3, P0, P1, R8, R10, R3 ;  /* 0x0000000a08037210 */ /* 0x000fc6000791e003 */
[----:B---3--:R0:W-:Y:S04]  /*1560*/  STL.64 [R27], R4 ;  /* 0x000000041b007387 */ /* 0x0081e80000100a00 */
[----:B------:R-:W3:Y:S01]  /*1570*/  LDL.64 R6, [R1] ;  /* 0x0000000001067983 */ /* 0x000ee20000100a00 */
[----:B------:R-:W-:-:S03]  /*1580*/  IADD3.X R29, PT, PT, R9, R11, R29, P0, P1 ;  /* 0x0000000b091d7210 */ /* 0x000fc600007e241d */
[----:B---3--:R3:W-:Y:S04]  /*1590*/  STL.64 [R27], R6 ;  /* 0x000000061b007387 */ /* 0x0087e80000100a00 */
        /* <DEDUP_REMOVED lines=27> */
[----:B0-----:R-:W2:Y:S01]  /*1750*/  LDL.64 R4, [R1] ;  /* 0x0000000001047983 */ /* 0x001ea20000100a00 */
[----:B------:R-:W-:-:S03]  /*1760*/  IADD3.X R29, PT, PT, R9, R7, R29, P0, P1 ;  /* 0x00000007091d7210 */ /* 0x000fc600007e241d */
[----:B--2---:R-:W-:Y:S04]  /*1770*/  STL.64 [R27], R4 ;  /* 0x000000041b007387 */ /* 0x004fe80000100a00 */
[----:B------:R-:W2:Y:S01]  /*1780*/  LDL.64 R6, [R1] ;  /* 0x0000000001067983 */ /* 0x000ea20000100a00 */
[----:B------:R-:W-:-:S03]  /*1790*/  IADD3 R3, P0, P1, R12, R10, R3 ;  /* 0x0000000a0c037210 */ /* 0x000fc6000791e003 */
[----:B--2---:R0:W-:Y:S04]  /*17a0*/  STL.64 [R27], R6 ;  /* 0x000000061b007387 */ /* 0x0041e80000100a00 */
[----:B-1----:R-:W2:Y:S01]  /*17b0*/  LDL.64 R8, [R1] ;  /* 0x0000000001087983 */ /* 0x002ea20000100a00 */
[----:B------:R-:W-:-:S03]  /*17c0*/  IADD3.X R29, PT, PT, R13, R11, R29, P0, P1 ;  /* 0x0000000b0d1d7210 */ /* 0x000fc600007e241d */
[----:B--2---:R1:W-:Y:S04]  /*17d0*/  STL.64 [R27], R8 ;  /* 0x000000081b007387 */ /* 0x0043e80000100a00 */
        /* <DEDUP_REMOVED lines=51> */
[----:B----4-:R-:W4:Y:S01]  /*1b10*/  LDL.64 R24, [R1] ;  /* 0x0000000001187983 */ /* 0x010f220000100a00 */
[----:B------:R-:W-:-:S03]  /*1b20*/  IADD3.X R29, PT, PT, R7, R23, R29, P0, P1 ;  /* 0x00000017071d7210 */ /* 0x000fc600007e241d */
[----:B----4-:R4:W-:Y:S04]  /*1b30*/  STL.64 [R27], R24 ;  /* 0x000000181b007387 */ /* 0x0109e80000100a00 */
        /* <DEDUP_REMOVED lines=71> */
[----:B----4-:R4:W-:Y:S04]  /*1fb0*/  STL.64 [R27], R6 ;  /* 0x000000061b007387 */ /* 0x0109e80000100a00 */
        /* <DEDUP_REMOVED lines=57> */
[----:B0-----:R-:W4:Y:S01]  /*2350*/  LDL.64 R8, [R1] ;  /* 0x0000000001087983 */ /* 0x001f220000100a00 */
[----:B------:R-:W-:-:S03]  /*2360*/  IADD3.X R29, PT, PT, R7, R25, R29, P0, P1 ;  /* 0x00000019071d7210 */ /* 0x000fc600007e241d */
[----:B----4-:R0:W-:Y:S04]  /*2370*/  STL.64 [R27], R8 ;  /* 0x000000081b007387 */ /* 0x0101e80000100a00 */
[----:B------:R-:W4:Y:S01]  /*2380*/  LDL.64 R24, [R1] ;  /* 0x0000000001187983 */ /* 0x000f220000100a00 */
[----:B------:R-:W-:-:S03]  /*2390*/  IADD3 R3, P0, P1, R4, R22, R3 ;  /* 0x0000001604037210 */ /* 0x000fc6000791e003 */
[----:B----4-:R4:W-:Y:S04]  /*23a0*/  STL.64 [R27], R24 ;  /* 0x000000181b007387 */ /* 0x0109e80000100a00 */
[----:B------:R-:W5:Y:S01]  /*23b0*/  LDL.64 R6, [R1] ;  /* 0x0000000001067983 */ /* 0x000f620000100a00 */
[----:B------:R-:W-:-:S03]  /*23c0*/  IADD3.X R29, PT, PT, R5, R23, R29, P0, P1 ;  /* 0x00000017051d7210 */ /* 0x000fc600007e241d */
[----:B-----5:R5:W-:Y:S04]  /*23d0*/  STL.64 [R27], R6 ;  /* 0x000000061b007387 */ /* 0x020be80000100a00 */
        /* <DEDUP_REMOVED lines=90> */
[----:B0-----:R-:W5:Y:S01]  /*2980*/  LDL.64 R8, [R1] ;  /* 0x0000000001087983 */ /* 0x001f620000100a00 */
        /* <DEDUP_REMOVED lines=8> */
[----:B-1----:R-:W3:Y:S01]  /*2a10*/  LDL.64 R22, [R1] ;  /* 0x0000000001167983 */ /* 0x002ee20000100a00 */
[----:B------:R-:W-:-:S03]  /*2a20*/  IADD3.X R29, PT, PT, R13, R5, R29, P0, P1 ;  /* 0x000000050d1d7210 */ /* 0x000fc600007e241d */
[----:B---3--:R1:W-:Y:S04]  /*2a30*/  STL.64 [R27], R22 ;  /* 0x000000161b007387 */ /* 0x0083e80000100a00 */
        /* <DEDUP_REMOVED lines=54> */
[----:B0-----:R-:W2:Y:S01]  /*2da0*/  LDL.64 R8, [R1] ;  /* 0x0000000001087983 */ /* 0x001ea20000100a00 */
[----:B------:R-:W-:-:S03]  /*2db0*/  IADD3 R3, P0, P1, R22, R6, R3 ;  /* 0x0000000616037210 */ /* 0x000fc6000791e003 */
[----:B--2---:R0:W-:Y:S04]  /*2dc0*/  STL.64 [R27], R8 ;  /* 0x000000081b007387 */ /* 0x0041e80000100a00 */
[----:B------:R-:W2:Y:S01]  /*2dd0*/  LDL.64 R24, [R1] ;  /* 0x0000000001187983 */ /* 0x000ea20000100a00 */
[----:B------:R-:W-:-:S03]  /*2de0*/  IADD3.X R29, PT, PT, R23, R7, R29, P0, P1 ;  /* 0x00000007171d7210 */ /* 0x000fc600007e241d */
[----:B--2---:R2:W-:Y:S04]  /*2df0*/  STL.64 [R27], R24 ;  /* 0x000000181b007387 */ /* 0x0045e80000100a00 */
[----:B------:R-:W3:Y:S01]  /*2e00*/  LDL.64 R6, [R1] ;  /* 0x0000000001067983 */ /* 0x000ee20000100a00 */
[----:B------:R-:W-:-:S03]  /*2e10*/  IADD3 R3, P0, P1, R12, R4, R3 ;  /* 0x000000040c037210 */ /* 0x000fc6000791e003 */
[----:B---3--:R-:W-:Y:S04]  /*2e20*/  STL.64 [R27], R6 ;  /* 0x000000061b007387 */ /* 0x008fe80000100a00 */
        /* <DEDUP_REMOVED lines=11> */
[----:B-----5:R-:W-:Y:S04]  /*2ee0*/  STL.64 [R27], R16 ;  /* 0x000000101b007387 */ /* 0x020fe80000100a00 */
[----:B------:R-:W5:Y:S01]  /*2ef0*/  LDL.64 R10, [R1] ;  /* 0x00000000010a7983 */ /* 0x000f620000100a00 */
[----:B------:R-:W-:-:S03]  /*2f00*/  IADD3.X R29, PT, PT, R15, R19, R29, P0, P1 ;  /* 0x000000130f1d7210 */ /* 0x000fc600007e241d */
[----:B-----5:R5:W-:Y:S04]  /*2f10*/  STL.64 [R27], R10 ;  /* 0x0000000a1b007387 */ /* 0x020be80000100a00 */
[----:B------:R-:W2:Y:S01]  /*2f20*/  LDL.64 R18, [R1] ;  /* 0x0000000001127983 */ /* 0x000ea20000100a00 */
[----:B------:R-:W-:-:S03]  /*2f30*/  IADD3 R3, P0, P1, R8, R20, R3 ;  /* 0x0000001408037210 */ /* 0x000fc6000791e003 */
[----:B--2---:R-:W-:Y:S04]  /*2f40*/  STL.64 [R27], R18 ;  /* 0x000000121b007387 */ /* 0x004fe80000100a00 */
[----:B------:R-:W2:Y:S01]  /*2f50*/  LDL.64 R14, [R1] ;  /* 0x00000000010e7983 */ /* 0x000ea20000100a00 */
[----:B------:R-:W-:-:S03]  /*2f60*/  IADD3.X R29, PT, PT, R9, R21, R29, P0, P1 ;  /* 0x00000015091d7210 */ /* 0x000fc600007e241d */
[----:B--2---:R2:W-:Y:S04]  /*2f70*/  STL.64 [R27], R14 ;  /* 0x0000000e1b007387 */ /* 0x0045e80000100a00 */
[----:B------:R-:W3:Y:S01]  /*2f80*/  LDL.64 R20, [R1] ;  /* 0x0000000001147983 */ /* 0x000ee20000100a00 */
[----:B------:R-:W-:-:S03]  /*2f90*/  IADD3 R3, P0, P1, R6, R24, R3 ;  /* 0x0000001806037210 */ /* 0x000fc6000791e003 */
[----:B---3--:R-:W-:Y:S04]  /*2fa0*/  STL.64 [R27], R20 ;  /* 0x000000141b007387 */ /* 0x008fe80000100a00 */
[----:B0-----:R-:W3:Y:S01]  /*2fb0*/  LDL.64 R8, [R1] ;  /* 0x0000000001087983 */ /* 0x001ee20000100a00 */
[----:B------:R-:W-:Y:S02]  /*2fc0*/  IADD3.X R25, PT, PT, R7, R25, R29, P0, P1 ;  /* 0x0000001907197210 */ /* 0x000fe400007e241d */
[----:B------:R-:W-:-:S04]  /*2fd0*/  IADD3 R3, P0, P1, R12, R22, R3 ;  /* 0x000000160c037210 */ /* 0x000fc8000791e003 */
[----:B-1----:R-:W-:Y:S02]  /*2fe0*/  IADD3.X R23, PT, PT, R13, R23, R25, P0, P1 ;  /* 0x000000170d177210 */ /* 0x002fe400007e2419 */
[----:B------:R-:W0:Y:S01]  /*2ff0*/  LDC.64 R12, c[0x0][0x380] ;  /* 0x0000e000ff0c7b82 */ /* 0x000e220000000a00 */
[----:B------:R-:W-:Y:S01]  /*3000*/  IADD3 R3, P0, P1, R16, R4, R3 ;  /* 0x0000000410037210 */ /* 0x000fe2000791e003 */
[----:B------:R-:W1:Y:S03]  /*3010*/  LDCU.64 UR4, c[0x0][0x358] ;  /* 0x00006b00ff0477ac */ /* 0x000e660008000a00 */
[----:B----4-:R-:W-:Y:S02]  /*3020*/  IADD3.X R5, PT, PT, R17, R5, R23, P0, P1 ;  /* 0x0000000511057210 */ /* 0x010fe400007e2417 */
[----:B------:R-:W-:Y:S01]  /*3030*/  IADD3 R3, P0, P1, R18, R10, R3 ;  /* 0x0000000a12037210 */ /* 0x000fe2000791e003 */
[----:B---3--:R-:W-:Y:S04]  /*3040*/  STL.64 [R27], R8 ;  /* 0x000000081b007387 */ /* 0x008fe80000100a00 */
[----:B------:R-:W3:Y:S01]  /*3050*/  LDL.64 R6, [R1] ;  /* 0x0000000001067983 */ /* 0x000ee20000100a00 */
[----:B-----5:R-:W-:Y:S01]  /*3060*/  IADD3.X R11, PT, PT, R19, R11, R5, P0, P1 ;  /* 0x0000000b130b7210 */ /* 0x020fe200007e2405 */
[----:B0-----:R-:W-:Y:S01]  /*3070*/  IMAD.WIDE.U32 R12, R2, 0x8, R12 ;  /* 0x00000008020c7825 */ /* 0x001fe200078e000c */
[----:B------:R-:W-:-:S04]  /*3080*/  IADD3 R3, P0, P1, R20, R14, R3 ;  /* 0x0000000e14037210 */ /* 0x000fc8000791e003 */
[----:B--2---:R-:W-:Y:S02]  /*3090*/  IADD3.X R15, PT, PT, R21, R15, R11, P0, P1 ;  /* 0x0000000f150f7210 */ /* 0x004fe400007e240b */
[----:B------:R-:W-:-:S05]  /*30a0*/  IADD3 R4, P0, PT, R3, R8, RZ ;  /* 0x0000000803047210 */ /* 0x000fca0007f1e0ff */
[----:B------:R-:W-:-:S05]  /*30b0*/  IMAD.X R5, R15, 0x1, R9, P0 ;  /* 0x000000010f057824 */ /* 0x000fca00000e0609 */
[----:B-1----:R-:W-:Y:S04]  /*30c0*/  STG.E.64 desc[UR4][R12.64], R4 ;  /* 0x000000040c007986 */ /* 0x002fe8000c101b04 */
[----:B---3--:R-:W-:Y:S01]  /*30d0*/  STL.64 [R27], R6 ;  /* 0x000000061b007387 */ /* 0x008fe20000100a00 */
[----:B------:R-:W-:Y:S05]  /*30e0*/  EXIT ;  /* 0x000000000000794d */ /* 0x000fea0003800000 */
.L_x_0:
[----:B------:R-:W-:-:S00]  /*30f0*/  BRA `(.L_x_0) ;  /* 0xfffffffc00fc7947 */ /* 0x000fc0000383ffff */
[----:B------:R-:W-:-:S00]  /*3100*/  NOP ;  /* 0x0000000000007918 */ /* 0x000fc00000000000 */
[----:B------:R-:W-:-:S00]  /*3110*/  NOP ;  /* 0x0000000000007918 */ /* 0x000fc00000000000 */
[----:B------:R-:W-:-:S00]  /*3120*/  NOP ;  /* 0x0000000000007918 */ /* 0x000fc00000000000 */
[----:B------:R-:W-:-:S00]  /*3130*/  NOP ;  /* 0x0000000000007918 */ /* 0x000fc00000000000 */
[----:B------:R-:W-:-:S00]  /*3140*/  NOP ;  /* 0x0000000000007918 */ /* 0x000fc00000000000 */
[----:B------:R-:W-:-:S00]  /*3150*/  NOP ;  /* 0x0000000000007918 */ /* 0x000fc00000000000 */
[----:B------:R-:W-:-:S00]  /*3160*/  NOP ;  /* 0x0000000000007918 */ /* 0x000fc00000000000 */
[----:B------:R-:W-:-:S00]  /*3170*/  NOP ;  /* 0x0000000000007918 */ /* 0x000fc00000000000 */
.L_x_1:


//--------------------- .nv.shared.reserved.0     --------------------------
	.section	.nv.shared.reserved.0,"aw",@nobits
	.weak		__nv_reservedSMEM_offset_0_alias
	.size		__nv_reservedSMEM_offset_0_alias, 0, 64
	.other		__nv_reservedSMEM_offset_0_alias,@"STO_CUDA_RESERVED_SHARED STV_DEFAULT"
__nv_reservedSMEM_offset_0_alias:
	.zero		0
	.zero		64


//--------------------- .nv.constant0._Z18local_mem_ptx_testPy --------------------------
	.section	.nv.constant0._Z18local_mem_ptx_testPy,"a",@progbits
	.sectionflags	@""
	.align	4
.nv.constant0._Z18local_mem_ptx_testPy:
	.zero		904


//--------------------- SYMBOLS --------------------------

	.type		.nv.reservedSmem.offset0,@object
	.size		.nv.reservedSmem.offset0,0x4
